	.target	sm_90a

	.elftype	@"ET_EXEC"


//--------------------- .note.nv.tkinfo           --------------------------
	.section	.note.nv.tkinfo,"",@"SHT_NOTE"
	.sectionflags	@"SHF_NOTE_NV_TKINFO"
	.tkinfo
        /*0018*/ 	.word	0x00000002
        /*0030*/ 	.string	""
        /*0030*/ 	.string	"ptxas"
        /*0030*/ 	.string	"Cuda compilation tools, release 13.0, V13.0.88"
        /*0030*/ 	.string	"Build cuda_13.0.r13.0/compiler.36424714_0"
        /*0030*/ 	.string	"-arch sm_90a -m 64 "



//--------------------- .note.nv.cuinfo           --------------------------
	.section	.note.nv.cuinfo,"",@"SHT_NOTE"
	.sectionflags	@"SHF_NOTE_NV_CUINFO"
        /*0018*/ 	.short	0x0002
        /*001a*/ 	.short	0x005a
        /*001c*/ 	.short	0x0082
	.zero		2


//--------------------- .nv.info                  --------------------------
	.section	.nv.info,"",@"SHT_CUDA_INFO"
	.align	4


	//----- nvinfo : EIATTR_REGCOUNT
	.align		4
        /*0000*/ 	.byte	0x04, 0x2f
        /*0002*/ 	.short	(.L_12 - .L_11)
	.align		4
.L_11:
        /*0004*/ 	.word	index@(_ZN7cutlass13device_kernelINS_4gemm6kernel13GemmUniversalIN4cute5tupleIJiiiiEEENS1_10collective13CollectiveMmaINS1_37MainloopSm90TmaGmmaWarpSpecializedFP8ILi20ENS5_IJNS4_1CILi2EEENSA_ILi1EEESC_EEENS1_35KernelTmaWarpSpecializedCooperativeEEENS5_IJNSA_ILi128EEENSA_ILi48EEENSA_ILi64EEEEEENS_12float_e4m3_tENS5_IJlSC_lEEESK_SL_NS4_8TiledMMAINS4_8MMA_AtomIJNS4_4SM904GMMA30MMA_64x16x32_F32E4M3E4M3_SS_TNILNSP_7ScaleInE1ELSR_1EEEEEENS4_6LayoutISD_NS5_IJSC_NSA_ILi0EEESV_EEEEENS5_IJNS4_10UnderscoreESY_SY_EEEEENS4_13SM90_TMA_LOADENS4_14ComposedLayoutINS4_7SwizzleILi2ELi4ELi3EEENS4_18smem_ptr_flag_bitsILi8EEENSU_INS5_IJNSA_ILi8EEESI_EEENS5_IJSI_SC_EEEEEEEvNS4_8identityENS4_23SM90_TMA_LOAD_MULTICASTES1B_vS1C_EENS_8epilogue10collective6detail29Sm90TmaWarpSpecializedAdapterINS1G_15DefaultEpilogueISK_SL_SL_NS1F_6thread17LinearCombinationISK_Li1EffLNS1K_9ScaleType4KindE0ELNS_15FloatRoundStyleE2ESK_EENS1_15EpilogueDefaultEEEEEvvEEEEvNT_6ParamsE)
        /*0008*/ 	.word	0x000000a8


	//----- nvinfo : EIATTR_FRAME_SIZE
	.align		4
.L_12:
        /*000c*/ 	.byte	0x04, 0x11
        /*000e*/ 	.short	(.L_14 - .L_13)
	.align		4
.L_13:
        /*0010*/ 	.word	index@(_ZN7cutlass13device_kernelINS_4gemm6kernel13GemmUniversalIN4cute5tupleIJiiiiEEENS1_10collective13CollectiveMmaINS1_37MainloopSm90TmaGmmaWarpSpecializedFP8ILi20ENS5_IJNS4_1CILi2EEENSA_ILi1EEESC_EEENS1_35KernelTmaWarpSpecializedCooperativeEEENS5_IJNSA_ILi128EEENSA_ILi48EEENSA_ILi64EEEEEENS_12float_e4m3_tENS5_IJlSC_lEEESK_SL_NS4_8TiledMMAINS4_8MMA_AtomIJNS4_4SM904GMMA30MMA_64x16x32_F32E4M3E4M3_SS_TNILNSP_7ScaleInE1ELSR_1EEEEEENS4_6LayoutISD_NS5_IJSC_NSA_ILi0EEESV_EEEEENS5_IJNS4_10UnderscoreESY_SY_EEEEENS4_13SM90_TMA_LOADENS4_14ComposedLayoutINS4_7SwizzleILi2ELi4ELi3EEENS4_18smem_ptr_flag_bitsILi8EEENSU_INS5_IJNSA_ILi8EEESI_EEENS5_IJSI_SC_EEEEEEEvNS4_8identityENS4_23SM90_TMA_LOAD_MULTICASTES1B_vS1C_EENS_8epilogue10collective6detail29Sm90TmaWarpSpecializedAdapterINS1G_15DefaultEpilogueISK_SL_SL_NS1F_6thread17LinearCombinationISK_Li1EffLNS1K_9ScaleType4KindE0ELNS_15FloatRoundStyleE2ESK_EENS1_15EpilogueDefaultEEEEEvvEEEEvNT_6ParamsE)
        /*0014*/ 	.word	0x00000000


	//----- nvinfo : EIATTR_MIN_STACK_SIZE
	.align		4
.L_14:
        /*0018*/ 	.byte	0x04, 0x12
        /*001a*/ 	.short	(.L_16 - .L_15)
	.align		4
.L_15:
        /*001c*/ 	.word	index@(_ZN7cutlass13device_kernelINS_4gemm6kernel13GemmUniversalIN4cute5tupleIJiiiiEEENS1_10collective13CollectiveMmaINS1_37MainloopSm90TmaGmmaWarpSpecializedFP8ILi20ENS5_IJNS4_1CILi2EEENSA_ILi1EEESC_EEENS1_35KernelTmaWarpSpecializedCooperativeEEENS5_IJNSA_ILi128EEENSA_ILi48EEENSA_ILi64EEEEEENS_12float_e4m3_tENS5_IJlSC_lEEESK_SL_NS4_8TiledMMAINS4_8MMA_AtomIJNS4_4SM904GMMA30MMA_64x16x32_F32E4M3E4M3_SS_TNILNSP_7ScaleInE1ELSR_1EEEEEENS4_6LayoutISD_NS5_IJSC_NSA_ILi0EEESV_EEEEENS5_IJNS4_10UnderscoreESY_SY_EEEEENS4_13SM90_TMA_LOADENS4_14ComposedLayoutINS4_7SwizzleILi2ELi4ELi3EEENS4_18smem_ptr_flag_bitsILi8EEENSU_INS5_IJNSA_ILi8EEESI_EEENS5_IJSI_SC_EEEEEEEvNS4_8identityENS4_23SM90_TMA_LOAD_MULTICASTES1B_vS1C_EENS_8epilogue10collective6detail29Sm90TmaWarpSpecializedAdapterINS1G_15DefaultEpilogueISK_SL_SL_NS1F_6thread17LinearCombinationISK_Li1EffLNS1K_9ScaleType4KindE0ELNS_15FloatRoundStyleE2ESK_EENS1_15EpilogueDefaultEEEEEvvEEEEvNT_6ParamsE)
        /*0020*/ 	.word	0x00000000
.L_16:


//--------------------- .nv.compat                --------------------------
	.section	.nv.compat,"",@"SHT_CUDA_COMPAT_INFO"
	.align	4
        /*0000*/ 	.byte	0x02, 0x09, 0x01, 0x00, 0x02, 0x02, 0x04, 0x00, 0x02, 0x05, 0x05, 0x00, 0x03, 0x07, 0x01, 0x01
        /*0010*/ 	.byte	0x02, 0x03, 0x01, 0x00, 0x02, 0x06, 0x01, 0x00, 0x04, 0x0b, 0x08, 0x00, 0x00, 0x00, 0x00, 0x00
        /*0020*/ 	.byte	0x00, 0x00, 0x00, 0x00


//--------------------- .nv.info._ZN7cutlass13device_kernelINS_4gemm6kernel13GemmUniversalIN4cute5tupleIJiiiiEEENS1_10collective13CollectiveMmaINS1_37MainloopSm90TmaGmmaWarpSpecializedFP8ILi20ENS5_IJNS4_1CILi2EEENSA_ILi1EEESC_EEENS1_35KernelTmaWarpSpecializedCooperativeEEENS5_IJNSA_ILi128EEENSA_ILi48EEENSA_ILi64EEEEEENS_12float_e4m3_tENS5_IJlSC_lEEESK_SL_NS4_8TiledMMAINS4_8MMA_AtomIJNS4_4SM904GMMA30MMA_64x16x32_F32E4M3E4M3_SS_TNILNSP_7ScaleInE1ELSR_1EEEEEENS4_6LayoutISD_NS5_IJSC_NSA_ILi0EEESV_EEEEENS5_IJNS4_10UnderscoreESY_SY_EEEEENS4_13SM90_TMA_LOADENS4_14ComposedLayoutINS4_7SwizzleILi2ELi4ELi3EEENS4_18smem_ptr_flag_bitsILi8EEENSU_INS5_IJNSA_ILi8EEESI_EEENS5_IJSI_SC_EEEEEEEvNS4_8identityENS4_23SM90_TMA_LOAD_MULTICASTES1B_vS1C_EENS_8epilogue10collective6detail29Sm90TmaWarpSpecializedAdapterINS1G_15DefaultEpilogueISK_SL_SL_NS1F_6thread17LinearCombinationISK_Li1EffLNS1K_9ScaleType4KindE0ELNS_15FloatRoundStyleE2ESK_EENS1_15EpilogueDefaultEEEEEvvEEEEvNT_6ParamsE --------------------------
	.section	.nv.info._ZN7cutlass13device_kernelINS_4gemm6kernel13GemmUniversalIN4cute5tupleIJiiiiEEENS1_10collective13CollectiveMmaINS1_37MainloopSm90TmaGmmaWarpSpecializedFP8ILi20ENS5_IJNS4_1CILi2EEENSA_ILi1EEESC_EEENS1_35KernelTmaWarpSpecializedCooperativeEEENS5_IJNSA_ILi128EEENSA_ILi48EEENSA_ILi64EEEEEENS_12float_e4m3_tENS5_IJlSC_lEEESK_SL_NS4_8TiledMMAINS4_8MMA_AtomIJNS4_4SM904GMMA30MMA_64x16x32_F32E4M3E4M3_SS_TNILNSP_7ScaleInE1ELSR_1EEEEEENS4_6LayoutISD_NS5_IJSC_NSA_ILi0EEESV_EEEEENS5_IJNS4_10UnderscoreESY_SY_EEEEENS4_13SM90_TMA_LOADENS4_14ComposedLayoutINS4_7SwizzleILi2ELi4ELi3EEENS4_18smem_ptr_flag_bitsILi8EEENSU_INS5_IJNSA_ILi8EEESI_EEENS5_IJSI_SC_EEEEEEEvNS4_8identityENS4_23SM90_TMA_LOAD_MULTICASTES1B_vS1C_EENS_8epilogue10collective6detail29Sm90TmaWarpSpecializedAdapterINS1G_15DefaultEpilogueISK_SL_SL_NS1F_6thread17LinearCombinationISK_Li1EffLNS1K_9ScaleType4KindE0ELNS_15FloatRoundStyleE2ESK_EENS1_15EpilogueDefaultEEEEEvvEEEEvNT_6ParamsE,"",@"SHT_CUDA_INFO"
	.sectionflags	@""
	.align	4


	//----- nvinfo : EIATTR_CUDA_API_VERSION
	.align		4
        /*0000*/ 	.byte	0x04, 0x37
        /*0002*/ 	.short	(.L_18 - .L_17)
.L_17:
        /*0004*/ 	.word	0x00000082


	//----- nvinfo : EIATTR_KPARAM_INFO
	.align		4
.L_18:
        /*0008*/ 	.byte	0x04, 0x17
        /*000a*/ 	.short	(.L_20 - .L_19)
.L_19:
        /*000c*/ 	.word	0x00000000
        /*0010*/ 	.short	0x0000
        /*0012*/ 	.short	0x0070
        /*0014*/ 	.byte	0x00, 0xf0, 0x01, 0x10


	//----- nvinfo : EIATTR_SPARSE_MMA_MASK
	.align		4
.L_20:
        /*0018*/ 	.byte	0x03, 0x50
        /*001a*/ 	.short	0x0000


	//----- nvinfo : EIATTR_MAXREG_COUNT
	.align		4
        /*001c*/ 	.byte	0x03, 0x1b
        /*001e*/ 	.short	0x00a8


	//----- nvinfo : EIATTR_NUM_BARRIERS
	.align		4
        /*0020*/ 	.byte	0x02, 0x4c
        /*0022*/ 	.byte	0x01
	.zero		1


	//----- nvinfo : EIATTR_MERCURY_ISA_VERSION
	.align		4
        /*0024*/ 	.byte	0x03, 0x5f
        /*0026*/ 	.short	0x0101


	//----- nvinfo : EIATTR_INT_WARP_WIDE_INSTR_OFFSETS
	.align		4
        /*0028*/ 	.byte	0x04, 0x31
        /*002a*/ 	.short	(.L_22 - .L_21)


	//   ....[0]....
.L_21:
        /*002c*/ 	.word	0x000006d0


	//   ....[1]....
        /*0030*/ 	.word	0x000006f0


	//   ....[2]....
        /*0034*/ 	.word	0x000008a0


	//----- nvinfo : EIATTR_COOP_GROUP_MASK_REGIDS
	.align		4
.L_22:
        /*0038*/ 	.byte	0x04, 0x29
        /*003a*/ 	.short	(.L_24 - .L_23)


	//   ....[0]....
.L_23:
        /*003c*/ 	.word	0xffffffff


	//   ....[1]....
        /*0040*/ 	.word	0xffffffff


	//   ....[2]....
        /*0044*/ 	.word	0xffffffff


	//   ....[3]....
        /*0048*/ 	.word	0xffffffff


	//   ....[4]....
        /*004c*/ 	.word	0xffffffff


	//   ....[5]....
        /*0050*/ 	.word	0xffffffff


	//----- nvinfo : EIATTR_COOP_GROUP_INSTR_OFFSETS
	.align		4
.L_24:
        /*0054*/ 	.byte	0x04, 0x28
        /*0056*/ 	.short	(.L_26 - .L_25)


	//   ....[0]....
.L_25:
        /*0058*/ 	.word	0x00000060


	//   ....[1]....
        /*005c*/ 	.word	0x00000070


	//   ....[2]....
        /*0060*/ 	.word	0x00000130


	//   ....[3]....
        /*0064*/ 	.word	0x00000500


	//   ....[4]....
        /*0068*/ 	.word	0x00000a30


	//   ....[5]....
        /*006c*/ 	.word	0x000015e0


	//----- nvinfo : EIATTR_REG_RECONFIG
	.align		4
.L_26:
        /*0070*/ 	.byte	0x01, 0x54
	.zero		2


	//----- nvinfo : EIATTR_MBARRIER_INSTR_OFFSETS
	.align		4
        /*0074*/ 	.byte	0x04, 0x39
        /*0076*/ 	.short	(.L_28 - .L_27)


	//   ....[0]....
.L_27:
        /*0078*/ 	.word	0x00000250
        /*007c*/ 	.word	0x000000ff
        /*0080*/ 	.word	0x00000000
        /*0084*/ 	.short	0x0100
        /*0086*/ 	.byte	0x08
	.zero		1


	//   ....[1]....
        /*0088*/ 	.word	0x00000260
        /*008c*/ 	.word	0x000000ff
        /*0090*/ 	.word	0x000000a0
        /*0094*/ 	.short	0x0100
        /*0096*/ 	.byte	0x08
	.zero		1


	//   ....[2]....
        /*0098*/ 	.word	0x00000270
        /*009c*/ 	.word	0x000000ff
        /*00a0*/ 	.word	0x00000008
        /*00a4*/ 	.short	0x0100
        /*00a6*/ 	.byte	0x08
	.zero		1


	//   ....[3]....
        /*00a8*/ 	.word	0x00000280
        /*00ac*/ 	.word	0x000000ff
        /*00b0*/ 	.word	0x000000a8
        /*00b4*/ 	.short	0x0100
        /*00b6*/ 	.byte	0x08
	.zero		1


	//   ....[4]....
        /*00b8*/ 	.word	0x00000290
        /*00bc*/ 	.word	0x000000ff
        /*00c0*/ 	.word	0x00000010
        /*00c4*/ 	.short	0x0100
        /*00c6*/ 	.byte	0x08
	.zero		1


	//   ....[5]....
        /*00c8*/ 	.word	0x000002a0
        /*00cc*/ 	.word	0x000000ff
        /*00d0*/ 	.word	0x000000b0
        /*00d4*/ 	.short	0x0100
        /*00d6*/ 	.byte	0x08
	.zero		1


	//   ....[6]....
        /*00d8*/ 	.word	0x000002b0
        /*00dc*/ 	.word	0x000000ff
        /*00e0*/ 	.word	0x00000018
        /*00e4*/ 	.short	0x0100
        /*00e6*/ 	.byte	0x08
	.zero		1


	//   ....[7]....
        /*00e8*/ 	.word	0x000002c0
        /*00ec*/ 	.word	0x000000ff
        /*00f0*/ 	.word	0x000000b8
        /*00f4*/ 	.short	0x0100
        /*00f6*/ 	.byte	0x08
	.zero		1


	//   ....[8]....
        /*00f8*/ 	.word	0x000002d0
        /*00fc*/ 	.word	0x000000ff
        /*0100*/ 	.word	0x00000020
        /*0104*/ 	.short	0x0100
        /*0106*/ 	.byte	0x08
	.zero		1


	//   ....[9]....
        /*0108*/ 	.word	0x000002e0
        /*010c*/ 	.word	0x000000ff
        /*0110*/ 	.word	0x000000c0
        /*0114*/ 	.short	0x0100
        /*0116*/ 	.byte	0x08
	.zero		1


	//   ....[10]....
        /*0118*/ 	.word	0x000002f0
        /*011c*/ 	.word	0x000000ff
        /*0120*/ 	.word	0x00000028
        /*0124*/ 	.short	0x0100
        /*0126*/ 	.byte	0x08
	.zero		1


	//   ....[11]....
        /*0128*/ 	.word	0x00000300
        /*012c*/ 	.word	0x000000ff
        /*0130*/ 	.word	0x000000c8
        /*0134*/ 	.short	0x0100
        /*0136*/ 	.byte	0x08
	.zero		1


	//   ....[12]....
        /*0138*/ 	.word	0x00000310
        /*013c*/ 	.word	0x000000ff
        /*0140*/ 	.word	0x00000030
        /*0144*/ 	.short	0x0100
        /*0146*/ 	.byte	0x08
	.zero		1


	//   ....[13]....
        /*0148*/ 	.word	0x00000320
        /*014c*/ 	.word	0x000000ff
        /*0150*/ 	.word	0x000000d0
        /*0154*/ 	.short	0x0100
        /*0156*/ 	.byte	0x08
	.zero		1


	//   ....[14]....
        /*0158*/ 	.word	0x00000330
        /*015c*/ 	.word	0x000000ff
        /*0160*/ 	.word	0x00000038
        /*0164*/ 	.short	0x0100
        /*0166*/ 	.byte	0x08
	.zero		1


	//   ....[15]....
        /*0168*/ 	.word	0x00000340
        /*016c*/ 	.word	0x000000ff
        /*0170*/ 	.word	0x000000d8
        /*0174*/ 	.short	0x0100
        /*0176*/ 	.byte	0x08
	.zero		1


	//   ....[16]....
        /*0178*/ 	.word	0x00000350
        /*017c*/ 	.word	0x000000ff
        /*0180*/ 	.word	0x00000040
        /*0184*/ 	.short	0x0100
        /*0186*/ 	.byte	0x08
	.zero		1


	//   ....[17]....
        /*0188*/ 	.word	0x00000360
        /*018c*/ 	.word	0x000000ff
        /*0190*/ 	.word	0x000000e0
        /*0194*/ 	.short	0x0100
        /*0196*/ 	.byte	0x08
	.zero		1


	//   ....[18]....
        /*0198*/ 	.word	0x00000370
        /*019c*/ 	.word	0x000000ff
        /*01a0*/ 	.word	0x00000048
        /*01a4*/ 	.short	0x0100
        /*01a6*/ 	.byte	0x08
	.zero		1


	//   ....[19]....
        /*01a8*/ 	.word	0x00000380
        /*01ac*/ 	.word	0x000000ff
        /*01b0*/ 	.word	0x000000e8
        /*01b4*/ 	.short	0x0100
        /*01b6*/ 	.byte	0x08
	.zero		1


	//   ....[20]....
        /*01b8*/ 	.word	0x00000390
        /*01bc*/ 	.word	0x000000ff
        /*01c0*/ 	.word	0x00000050
        /*01c4*/ 	.short	0x0100
        /*01c6*/ 	.byte	0x08
	.zero		1


	//   ....[21]....
        /*01c8*/ 	.word	0x000003a0
        /*01cc*/ 	.word	0x000000ff
        /*01d0*/ 	.word	0x000000f0
        /*01d4*/ 	.short	0x0100
        /*01d6*/ 	.byte	0x08
	.zero		1


	//   ....[22]....
        /*01d8*/ 	.word	0x000003b0
        /*01dc*/ 	.word	0x000000ff
        /*01e0*/ 	.word	0x00000058
        /*01e4*/ 	.short	0x0100
        /*01e6*/ 	.byte	0x08
	.zero		1


	//   ....[23]....
        /*01e8*/ 	.word	0x000003c0
        /*01ec*/ 	.word	0x000000ff
        /*01f0*/ 	.word	0x000000f8
        /*01f4*/ 	.short	0x0100
        /*01f6*/ 	.byte	0x08
	.zero		1


	//   ....[24]....
        /*01f8*/ 	.word	0x000003d0
        /*01fc*/ 	.word	0x000000ff
        /*0200*/ 	.word	0x00000060
        /*0204*/ 	.short	0x0100
        /*0206*/ 	.byte	0x08
	.zero		1


	//   ....[25]....
        /*0208*/ 	.word	0x000003e0
        /*020c*/ 	.word	0x000000ff
        /*0210*/ 	.word	0x00000100
        /*0214*/ 	.short	0x0100
        /*0216*/ 	.byte	0x08
	.zero		1


	//   ....[26]....
        /*0218*/ 	.word	0x000003f0
        /*021c*/ 	.word	0x000000ff
        /*0220*/ 	.word	0x00000068
        /*0224*/ 	.short	0x0100
        /*0226*/ 	.byte	0x08
	.zero		1


	//   ....[27]....
        /*0228*/ 	.word	0x00000400
        /*022c*/ 	.word	0x000000ff
        /*0230*/ 	.word	0x00000108
        /*0234*/ 	.short	0x0100
        /*0236*/ 	.byte	0x08
	.zero		1


	//   ....[28]....
        /*0238*/ 	.word	0x00000410
        /*023c*/ 	.word	0x000000ff
        /*0240*/ 	.word	0x00000070
        /*0244*/ 	.short	0x0100
        /*0246*/ 	.byte	0x08
	.zero		1


	//   ....[29]....
        /*0248*/ 	.word	0x00000420
        /*024c*/ 	.word	0x000000ff
        /*0250*/ 	.word	0x00000110
        /*0254*/ 	.short	0x0100
        /*0256*/ 	.byte	0x08
	.zero		1


	//   ....[30]....
        /*0258*/ 	.word	0x00000430
        /*025c*/ 	.word	0x000000ff
        /*0260*/ 	.word	0x00000078
        /*0264*/ 	.short	0x0100
        /*0266*/ 	.byte	0x08
	.zero		1


	//   ....[31]....
        /*0268*/ 	.word	0x00000440
        /*026c*/ 	.word	0x000000ff
        /*0270*/ 	.word	0x00000118
        /*0274*/ 	.short	0x0100
        /*0276*/ 	.byte	0x08
	.zero		1


	//   ....[32]....
        /*0278*/ 	.word	0x00000450
        /*027c*/ 	.word	0x000000ff
        /*0280*/ 	.word	0x00000080
        /*0284*/ 	.short	0x0100
        /*0286*/ 	.byte	0x08
	.zero		1


	//   ....[33]....
        /*0288*/ 	.word	0x00000460
        /*028c*/ 	.word	0x000000ff
        /*0290*/ 	.word	0x00000120
        /*0294*/ 	.short	0x0100
        /*0296*/ 	.byte	0x08
	.zero		1


	//   ....[34]....
        /*0298*/ 	.word	0x00000470
        /*029c*/ 	.word	0x000000ff
        /*02a0*/ 	.word	0x00000088
        /*02a4*/ 	.short	0x0100
        /*02a6*/ 	.byte	0x08
	.zero		1


	//   ....[35]....
        /*02a8*/ 	.word	0x00000480
        /*02ac*/ 	.word	0x000000ff
        /*02b0*/ 	.word	0x00000128
        /*02b4*/ 	.short	0x0100
        /*02b6*/ 	.byte	0x08
	.zero		1


	//   ....[36]....
        /*02b8*/ 	.word	0x00000490
        /*02bc*/ 	.word	0x000000ff
        /*02c0*/ 	.word	0x00000090
        /*02c4*/ 	.short	0x0100
        /*02c6*/ 	.byte	0x08
	.zero		1


	//   ....[37]....
        /*02c8*/ 	.word	0x000004a0
        /*02cc*/ 	.word	0x000000ff
        /*02d0*/ 	.word	0x00000130
        /*02d4*/ 	.short	0x0100
        /*02d6*/ 	.byte	0x08
	.zero		1


	//   ....[38]....
        /*02d8*/ 	.word	0x000004b0
        /*02dc*/ 	.word	0x000000ff
        /*02e0*/ 	.word	0x00000098
        /*02e4*/ 	.short	0x0100
        /*02e6*/ 	.byte	0x08
	.zero		1


	//   ....[39]....
        /*02e8*/ 	.word	0x000004c0
        /*02ec*/ 	.word	0x000000ff
        /*02f0*/ 	.word	0x00000138
        /*02f4*/ 	.short	0x0100
        /*02f6*/ 	.byte	0x08
	.zero		1


	//   ....[40]....
        /*02f8*/ 	.word	0x00000940
        /*02fc*/ 	.word	0x000000ff
        /*0300*/ 	.word	0x00000150
        /*0304*/ 	.short	0x0100
        /*0306*/ 	.byte	0x06
	.zero		1


	//   ....[41]....
        /*0308*/ 	.word	0x000009c0
        /*030c*/ 	.word	0x000000ff
        /*0310*/ 	.word	0x00000158
        /*0314*/ 	.short	0x0100
        /*0316*/ 	.byte	0x06
	.zero		1


	//   ....[42]....
        /*0318*/ 	.word	0x000018a0
        /*031c*/ 	.word	0x000000ff
        /*0320*/ 	.word	0x00000000
        /*0324*/ 	.short	0x010a
        /*0326*/ 	.byte	0x06
	.zero		1


	//   ....[43]....
        /*0328*/ 	.word	0x000018e0
        /*032c*/ 	.word	0x000000ff
        /*0330*/ 	.word	0x00000000
        /*0334*/ 	.short	0x010a
        /*0336*/ 	.byte	0x06
	.zero		1


	//   ....[44]....
        /*0338*/ 	.word	0x00001f60
        /*033c*/ 	.word	0x000000ff
        /*0340*/ 	.word	0x00000000
        /*0344*/ 	.short	0x010a
        /*0346*/ 	.byte	0x10
	.zero		1


	//   ....[45]....
        /*0348*/ 	.word	0x00001fa0
        /*034c*/ 	.word	0x000000ff
        /*0350*/ 	.word	0x00000000
        /*0354*/ 	.short	0x010a
        /*0356*/ 	.byte	0x10
	.zero		1


	//   ....[46]....
        /*0358*/ 	.word	0x00002460
        /*035c*/ 	.word	0x0000000e
        /*0360*/ 	.word	0x00000000
        /*0364*/ 	.short	0x0101
        /*0366*/ 	.byte	0x3f
	.zero		1


	//   ....[47]....
        /*0368*/ 	.word	0x00002880
        /*036c*/ 	.word	0x0000000c
        /*0370*/ 	.word	0x00000000
        /*0374*/ 	.short	0x0101
        /*0376*/ 	.byte	0x3f
	.zero		1


	//   ....[48]....
        /*0378*/ 	.word	0x000056b0
        /*037c*/ 	.word	0x00000014
        /*0380*/ 	.word	0x000000a0
        /*0384*/ 	.short	0x010a
        /*0386*/ 	.byte	0x3f
	.zero		1


	//   ....[49]....
        /*0388*/ 	.word	0x00005a40
        /*038c*/ 	.word	0x00000004
        /*0390*/ 	.word	0x00000158
        /*0394*/ 	.short	0x0101
        /*0396*/ 	.byte	0x3f
	.zero		1


	//   ....[50]....
        /*0398*/ 	.word	0x00006150
        /*039c*/ 	.word	0x00000006
        /*03a0*/ 	.word	0x00000000
        /*03a4*/ 	.short	0x010a
        /*03a6*/ 	.byte	0x3f
	.zero		1


	//   ....[51]....
        /*03a8*/ 	.word	0x000061d0
        /*03ac*/ 	.word	0x00000007
        /*03b0*/ 	.word	0x00000000
        /*03b4*/ 	.short	0x010a
        /*03b6*/ 	.byte	0x3f
	.zero		1


	//   ....[52]....
        /*03b8*/ 	.word	0x00006260
        /*03bc*/ 	.word	0x00000006
        /*03c0*/ 	.word	0x00000000
        /*03c4*/ 	.short	0x010a
        /*03c6*/ 	.byte	0x3f
	.zero		1


	//   ....[53]....
        /*03c8*/ 	.word	0x000062f0
        /*03cc*/ 	.word	0x00000009
        /*03d0*/ 	.word	0x00000000
        /*03d4*/ 	.short	0x010a
        /*03d6*/ 	.byte	0x3f
	.zero		1


	//   ....[54]....
        /*03d8*/ 	.word	0x00006380
        /*03dc*/ 	.word	0x00000006
        /*03e0*/ 	.word	0x00000000
        /*03e4*/ 	.short	0x010a
        /*03e6*/ 	.byte	0x3f
	.zero		1


	//   ....[55]....
        /*03e8*/ 	.word	0x00006410
        /*03ec*/ 	.word	0x00000009
        /*03f0*/ 	.word	0x00000000
        /*03f4*/ 	.short	0x010a
        /*03f6*/ 	.byte	0x3f
	.zero		1


	//   ....[56]....
        /*03f8*/ 	.word	0x000064a0
        /*03fc*/ 	.word	0x00000006
        /*0400*/ 	.word	0x00000000
        /*0404*/ 	.short	0x010a
        /*0406*/ 	.byte	0x3f
	.zero		1


	//   ....[57]....
        /*0408*/ 	.word	0x00006530
        /*040c*/ 	.word	0x00000009
        /*0410*/ 	.word	0x00000000
        /*0414*/ 	.short	0x010a
        /*0416*/ 	.byte	0x3f
	.zero		1


	//   ....[58]....
        /*0418*/ 	.word	0x000065c0
        /*041c*/ 	.word	0x00000006
        /*0420*/ 	.word	0x00000000
        /*0424*/ 	.short	0x010a
        /*0426*/ 	.byte	0x3f
	.zero		1


	//   ....[59]....
        /*0428*/ 	.word	0x00006650
        /*042c*/ 	.word	0x00000009
        /*0430*/ 	.word	0x00000000
        /*0434*/ 	.short	0x010a
        /*0436*/ 	.byte	0x3f
	.zero		1


	//   ....[60]....
        /*0438*/ 	.word	0x000066e0
        /*043c*/ 	.word	0x00000006
        /*0440*/ 	.word	0x00000000
        /*0444*/ 	.short	0x010a
        /*0446*/ 	.byte	0x3f
	.zero		1


	//   ....[61]....
        /*0448*/ 	.word	0x00006770
        /*044c*/ 	.word	0x00000009
        /*0450*/ 	.word	0x00000000
        /*0454*/ 	.short	0x010a
        /*0456*/ 	.byte	0x3f
	.zero		1


	//   ....[62]....
        /*0458*/ 	.word	0x00006800
        /*045c*/ 	.word	0x00000006
        /*0460*/ 	.word	0x00000000
        /*0464*/ 	.short	0x010a
        /*0466*/ 	.byte	0x3f
	.zero		1


	//   ....[63]....
        /*0468*/ 	.word	0x00006890
        /*046c*/ 	.word	0x00000009
        /*0470*/ 	.word	0x00000000
        /*0474*/ 	.short	0x010a
        /*0476*/ 	.byte	0x3f
	.zero		1


	//   ....[64]....
        /*0478*/ 	.word	0x00006920
        /*047c*/ 	.word	0x00000006
        /*0480*/ 	.word	0x00000000
        /*0484*/ 	.short	0x010a
        /*0486*/ 	.byte	0x3f
	.zero		1


	//   ....[65]....
        /*0488*/ 	.word	0x000069b0
        /*048c*/ 	.word	0x00000009
        /*0490*/ 	.word	0x00000000
        /*0494*/ 	.short	0x010a
        /*0496*/ 	.byte	0x3f
	.zero		1


	//   ....[66]....
        /*0498*/ 	.word	0x00006a40
        /*049c*/ 	.word	0x00000006
        /*04a0*/ 	.word	0x00000000
        /*04a4*/ 	.short	0x010a
        /*04a6*/ 	.byte	0x3f
	.zero		1


	//   ....[67]....
        /*04a8*/ 	.word	0x00006ad0
        /*04ac*/ 	.word	0x00000009
        /*04b0*/ 	.word	0x00000000
        /*04b4*/ 	.short	0x010a
        /*04b6*/ 	.byte	0x3f
	.zero		1


	//   ....[68]....
        /*04b8*/ 	.word	0x00006b60
        /*04bc*/ 	.word	0x00000006
        /*04c0*/ 	.word	0x00000000
        /*04c4*/ 	.short	0x010a
        /*04c6*/ 	.byte	0x3f
	.zero		1


	//   ....[69]....
        /*04c8*/ 	.word	0x00006bf0
        /*04cc*/ 	.word	0x00000003
        /*04d0*/ 	.word	0x00000000
        /*04d4*/ 	.short	0x010a
        /*04d6*/ 	.byte	0x3f
	.zero		1


	//   ....[70]....
        /*04d8*/ 	.word	0x00006c60
        /*04dc*/ 	.word	0x0000000d
        /*04e0*/ 	.word	0x00000000
        /*04e4*/ 	.short	0x010a
        /*04e6*/ 	.byte	0x3f
	.zero		1


	//   ....[71]....
        /*04e8*/ 	.word	0x00006cc0
        /*04ec*/ 	.word	0x00000011
        /*04f0*/ 	.word	0x00000000
        /*04f4*/ 	.short	0x010a
        /*04f6*/ 	.byte	0x3f
	.zero		1


	//   ....[72]....
        /*04f8*/ 	.word	0x00006d90
        /*04fc*/ 	.word	0x00000014
        /*0500*/ 	.word	0x000000a0
        /*0504*/ 	.short	0x010a
        /*0506*/ 	.byte	0x3f
	.zero		1


	//   ....[73]....
        /*0508*/ 	.word	0x00006e60
        /*050c*/ 	.word	0x00000006
        /*0510*/ 	.word	0x00000000
        /*0514*/ 	.short	0x010a
        /*0516*/ 	.byte	0x3f
	.zero		1


	//   ....[74]....
        /*0518*/ 	.word	0x00006eb0
        /*051c*/ 	.word	0x00000007
        /*0520*/ 	.word	0x00000000
        /*0524*/ 	.short	0x010a
        /*0526*/ 	.byte	0x3f
	.zero		1


	//   ....[75]....
        /*0528*/ 	.word	0x00006f00
        /*052c*/ 	.word	0x00000006
        /*0530*/ 	.word	0x00000000
        /*0534*/ 	.short	0x010a
        /*0536*/ 	.byte	0x3f
	.zero		1


	//   ....[76]....
        /*0538*/ 	.word	0x00006f50
        /*053c*/ 	.word	0x00000009
        /*0540*/ 	.word	0x00000000
        /*0544*/ 	.short	0x010a
        /*0546*/ 	.byte	0x3f
	.zero		1


	//   ....[77]....
        /*0548*/ 	.word	0x00006fa0
        /*054c*/ 	.word	0x00000006
        /*0550*/ 	.word	0x00000000
        /*0554*/ 	.short	0x010a
        /*0556*/ 	.byte	0x3f
	.zero		1


	//   ....[78]....
        /*0558*/ 	.word	0x00006ff0
        /*055c*/ 	.word	0x00000009
        /*0560*/ 	.word	0x00000000
        /*0564*/ 	.short	0x010a
        /*0566*/ 	.byte	0x3f
	.zero		1


	//   ....[79]....
        /*0568*/ 	.word	0x00007040
        /*056c*/ 	.word	0x00000006
        /*0570*/ 	.word	0x00000000
        /*0574*/ 	.short	0x010a
        /*0576*/ 	.byte	0x3f
	.zero		1


	//   ....[80]....
        /*0578*/ 	.word	0x00007090
        /*057c*/ 	.word	0x00000009
        /*0580*/ 	.word	0x00000000
        /*0584*/ 	.short	0x010a
        /*0586*/ 	.byte	0x3f
	.zero		1


	//   ....[81]....
        /*0588*/ 	.word	0x000070e0
        /*058c*/ 	.word	0x00000006
        /*0590*/ 	.word	0x00000000
        /*0594*/ 	.short	0x010a
        /*0596*/ 	.byte	0x3f
	.zero		1


	//   ....[82]....
        /*0598*/ 	.word	0x00007130
        /*059c*/ 	.word	0x00000009
        /*05a0*/ 	.word	0x00000000
        /*05a4*/ 	.short	0x010a
        /*05a6*/ 	.byte	0x3f
	.zero		1


	//   ....[83]....
        /*05a8*/ 	.word	0x00007180
        /*05ac*/ 	.word	0x00000006
        /*05b0*/ 	.word	0x00000000
        /*05b4*/ 	.short	0x010a
        /*05b6*/ 	.byte	0x3f
	.zero		1


	//   ....[84]....
        /*05b8*/ 	.word	0x000071d0
        /*05bc*/ 	.word	0x00000009
        /*05c0*/ 	.word	0x00000000
        /*05c4*/ 	.short	0x010a
        /*05c6*/ 	.byte	0x3f
	.zero		1


	//   ....[85]....
        /*05c8*/ 	.word	0x00007220
        /*05cc*/ 	.word	0x00000006
        /*05d0*/ 	.word	0x00000000
        /*05d4*/ 	.short	0x010a
        /*05d6*/ 	.byte	0x3f
	.zero		1


	//   ....[86]....
        /*05d8*/ 	.word	0x00007270
        /*05dc*/ 	.word	0x00000009
        /*05e0*/ 	.word	0x00000000
        /*05e4*/ 	.short	0x010a
        /*05e6*/ 	.byte	0x3f
	.zero		1


	//   ....[87]....
        /*05e8*/ 	.word	0x000072c0
        /*05ec*/ 	.word	0x00000006
        /*05f0*/ 	.word	0x00000000
        /*05f4*/ 	.short	0x010a
        /*05f6*/ 	.byte	0x3f
	.zero		1


	//   ....[88]....
        /*05f8*/ 	.word	0x00007310
        /*05fc*/ 	.word	0x00000009
        /*0600*/ 	.word	0x00000000
        /*0604*/ 	.short	0x010a
        /*0606*/ 	.byte	0x3f
	.zero		1


	//   ....[89]....
        /*0608*/ 	.word	0x00007360
        /*060c*/ 	.word	0x00000006
        /*0610*/ 	.word	0x00000000
        /*0614*/ 	.short	0x010a
        /*0616*/ 	.byte	0x3f
	.zero		1


	//   ....[90]....
        /*0618*/ 	.word	0x000073b0
        /*061c*/ 	.word	0x00000009
        /*0620*/ 	.word	0x00000000
        /*0624*/ 	.short	0x010a
        /*0626*/ 	.byte	0x3f
	.zero		1


	//   ....[91]....
        /*0628*/ 	.word	0x00007400
        /*062c*/ 	.word	0x00000006
        /*0630*/ 	.word	0x00000000
        /*0634*/ 	.short	0x010a
        /*0636*/ 	.byte	0x3f
	.zero		1


	//----- nvinfo : EIATTR_NUM_MBARRIERS
	.align		4
.L_28:
        /*0638*/ 	.byte	0x03, 0x38
        /*063a*/ 	.short	0x002a


	//----- nvinfo : EIATTR_EXIT_INSTR_OFFSETS
	.align		4
        /*063c*/ 	.byte	0x04, 0x1c
        /*063e*/ 	.short	(.L_30 - .L_29)


	//   ....[0]....
.L_29:
        /*0640*/ 	.word	0x00000c00


	//   ....[1]....
        /*0644*/ 	.word	0x000013e0


	//   ....[2]....
        /*0648*/ 	.word	0x00004e50


	//   ....[3]....
        /*064c*/ 	.word	0x000053b0


	//   ....[4]....
        /*0650*/ 	.word	0x00006c40


	//----- nvinfo : EIATTR_MAX_THREADS
	.align		4
.L_30:
        /*0654*/ 	.byte	0x04, 0x05
        /*0656*/ 	.short	(.L_32 - .L_31)
.L_31:
        /*0658*/ 	.word	0x00000180
        /*065c*/ 	.word	0x00000001
        /*0660*/ 	.word	0x00000001


	//----- nvinfo : EIATTR_CRS_STACK_SIZE
	.align		4
.L_32:
        /*0664*/ 	.byte	0x04, 0x1e
        /*0666*/ 	.short	(.L_34 - .L_33)
.L_33:
        /*0668*/ 	.word	0x00000000


	//----- nvinfo : EIATTR_CBANK_PARAM_SIZE
	.align		4
.L_34:
        /*066c*/ 	.byte	0x03, 0x19
        /*066e*/ 	.short	0x0470


	//----- nvinfo : EIATTR_PARAM_CBANK
	.align		4
        /*0670*/ 	.byte	0x04, 0x0a
        /*0672*/ 	.short	(.L_36 - .L_35)
	.align		4
.L_35:
        /*0674*/ 	.word	index@(.nv.constant0._ZN7cutlass13device_kernelINS_4gemm6kernel13GemmUniversalIN4cute5tupleIJiiiiEEENS1_10collective13CollectiveMmaINS1_37MainloopSm90TmaGmmaWarpSpecializedFP8ILi20ENS5_IJNS4_1CILi2EEENSA_ILi1EEESC_EEENS1_35KernelTmaWarpSpecializedCooperativeEEENS5_IJNSA_ILi128EEENSA_ILi48EEENSA_ILi64EEEEEENS_12float_e4m3_tENS5_IJlSC_lEEESK_SL_NS4_8TiledMMAINS4_8MMA_AtomIJNS4_4SM904GMMA30MMA_64x16x32_F32E4M3E4M3_SS_TNILNSP_7ScaleInE1ELSR_1EEEEEENS4_6LayoutISD_NS5_IJSC_NSA_ILi0EEESV_EEEEENS5_IJNS4_10UnderscoreESY_SY_EEEEENS4_13SM90_TMA_LOADENS4_14ComposedLayoutINS4_7SwizzleILi2ELi4ELi3EEENS4_18smem_ptr_flag_bitsILi8EEENSU_INS5_IJNSA_ILi8EEESI_EEENS5_IJSI_SC_EEEEEEEvNS4_8identityENS4_23SM90_TMA_LOAD_MULTICASTES1B_vS1C_EENS_8epilogue10collective6detail29Sm90TmaWarpSpecializedAdapterINS1G_15DefaultEpilogueISK_SL_SL_NS1F_6thread17LinearCombinationISK_Li1EffLNS1K_9ScaleType4KindE0ELNS_15FloatRoundStyleE2ESK_EENS1_15EpilogueDefaultEEEEEvvEEEEvNT_6ParamsE)
        /*0678*/ 	.short	0x0210
        /*067a*/ 	.short	0x0470


	//----- nvinfo : EIATTR_SW_WAR
	.align		4
.L_36:
        /*067c*/ 	.byte	0x04, 0x36
        /*067e*/ 	.short	(.L_38 - .L_37)
.L_37:
        /*0680*/ 	.word	0x00000008
.L_38:


//--------------------- .nv.callgraph             --------------------------
	.section	.nv.callgraph,"",@"SHT_CUDA_CALLGRAPH"
	.align	4
	.sectionentsize	8
	.align		4
        /*0000*/ 	.word	0x00000000
	.align		4
        /*0004*/ 	.word	0xffffffff
	.align		4
        /*0008*/ 	.word	0x00000000
	.align		4
        /*000c*/ 	.word	0xfffffffe
	.align		4
        /*0010*/ 	.word	0x00000000
	.align		4
        /*0014*/ 	.word	0xfffffffd
	.align		4
        /*0018*/ 	.word	0x00000000
	.align		4
        /*001c*/ 	.word	0xfffffffc


//--------------------- .nv.constant4             --------------------------
	.section	.nv.constant4,"a",@progbits
	.align	8
	.align		8
.nv.constant4:
        /*0000*/ 	.dword	_ZN40_INTERNAL_3a06adb0_4_k_cu_0a25ae1a_104704cuda3std3__45__cpo5beginE
	.align		8
        /*0008*/ 	.dword	_ZN40_INTERNAL_3a06adb0_4_k_cu_0a25ae1a_104704cuda3std3__45__cpo3endE
	.align		8
        /*0010*/ 	.dword	_ZN40_INTERNAL_3a06adb0_4_k_cu_0a25ae1a_104704cuda3std3__45__cpo6cbeginE
	.align		8
        /*0018*/ 	.dword	_ZN40_INTERNAL_3a06adb0_4_k_cu_0a25ae1a_104704cuda3std3__45__cpo4cendE
	.align		8
        /*0020*/ 	.dword	_ZN40_INTERNAL_3a06adb0_4_k_cu_0a25ae1a_104704cuda3std3__442_GLOBAL__N__3a06adb0_4_k_cu_0a25ae1a_104706ignoreE
	.align		8
        /*0028*/ 	.dword	_ZN40_INTERNAL_3a06adb0_4_k_cu_0a25ae1a_104704cuda3std3__419piecewise_constructE
	.align		8
        /*0030*/ 	.dword	_ZN40_INTERNAL_3a06adb0_4_k_cu_0a25ae1a_104704cuda3std3__48in_placeE
	.align		8
        /*0038*/ 	.dword	_ZN40_INTERNAL_3a06adb0_4_k_cu_0a25ae1a_104704cuda3std6ranges3__45__cpo4swapE
	.align		8
        /*0040*/ 	.dword	_ZN40_INTERNAL_3a06adb0_4_k_cu_0a25ae1a_104704cuda3std6ranges3__45__cpo9iter_moveE
	.align		8
        /*0048*/ 	.dword	_ZN40_INTERNAL_3a06adb0_4_k_cu_0a25ae1a_104704cute7productE
	.align		8
        /*0050*/ 	.dword	_ZN40_INTERNAL_3a06adb0_4_k_cu_0a25ae1a_104704cute1_E


//--------------------- .text._ZN7cutlass13device_kernelINS_4gemm6kernel13GemmUniversalIN4cute5tupleIJiiiiEEENS1_10collective13CollectiveMmaINS1_37MainloopSm90TmaGmmaWarpSpecializedFP8ILi20ENS5_IJNS4_1CILi2EEENSA_ILi1EEESC_EEENS1_35KernelTmaWarpSpecializedCooperativeEEENS5_IJNSA_ILi128EEENSA_ILi48EEENSA_ILi64EEEEEENS_12float_e4m3_tENS5_IJlSC_lEEESK_SL_NS4_8TiledMMAINS4_8MMA_AtomIJNS4_4SM904GMMA30MMA_64x16x32_F32E4M3E4M3_SS_TNILNSP_7ScaleInE1ELSR_1EEEEEENS4_6LayoutISD_NS5_IJSC_NSA_ILi0EEESV_EEEEENS5_IJNS4_10UnderscoreESY_SY_EEEEENS4_13SM90_TMA_LOADENS4_14ComposedLayoutINS4_7SwizzleILi2ELi4ELi3EEENS4_18smem_ptr_flag_bitsILi8EEENSU_INS5_IJNSA_ILi8EEESI_EEENS5_IJSI_SC_EEEEEEEvNS4_8identityENS4_23SM90_TMA_LOAD_MULTICASTES1B_vS1C_EENS_8epilogue10collective6detail29Sm90TmaWarpSpecializedAdapterINS1G_15DefaultEpilogueISK_SL_SL_NS1F_6thread17LinearCombinationISK_Li1EffLNS1K_9ScaleType4KindE0ELNS_15FloatRoundStyleE2ESK_EENS1_15EpilogueDefaultEEEEEvvEEEEvNT_6ParamsE --------------------------
	.section	.text._ZN7cutlass13device_kernelINS_4gemm6kernel13GemmUniversalIN4cute5tupleIJiiiiEEENS1_10collective13CollectiveMmaINS1_37MainloopSm90TmaGmmaWarpSpecializedFP8ILi20ENS5_IJNS4_1CILi2EEENSA_ILi1EEESC_EEENS1_35KernelTmaWarpSpecializedCooperativeEEENS5_IJNSA_ILi128EEENSA_ILi48EEENSA_ILi64EEEEEENS_12float_e4m3_tENS5_IJlSC_lEEESK_SL_NS4_8TiledMMAINS4_8MMA_AtomIJNS4_4SM904GMMA30MMA_64x16x32_F32E4M3E4M3_SS_TNILNSP_7ScaleInE1ELSR_1EEEEEENS4_6LayoutISD_NS5_IJSC_NSA_ILi0EEESV_EEEEENS5_IJNS4_10UnderscoreESY_SY_EEEEENS4_13SM90_TMA_LOADENS4_14ComposedLayoutINS4_7SwizzleILi2ELi4ELi3EEENS4_18smem_ptr_flag_bitsILi8EEENSU_INS5_IJNSA_ILi8EEESI_EEENS5_IJSI_SC_EEEEEEEvNS4_8identityENS4_23SM90_TMA_LOAD_MULTICASTES1B_vS1C_EENS_8epilogue10collective6detail29Sm90TmaWarpSpecializedAdapterINS1G_15DefaultEpilogueISK_SL_SL_NS1F_6thread17LinearCombinationISK_Li1EffLNS1K_9ScaleType4KindE0ELNS_15FloatRoundStyleE2ESK_EENS1_15EpilogueDefaultEEEEEvvEEEEvNT_6ParamsE,"ax",@progbits
	.align	128
.text._ZN7cutlass13device_kernelINS_4gemm6kernel13GemmUniversalIN4cute5tupleIJiiiiEEENS1_10collective13CollectiveMmaINS1_37MainloopSm90TmaGmmaWarpSpecializedFP8ILi20ENS5_IJNS4_1CILi2EEENSA_ILi1EEESC_EEENS1_35KernelTmaWarpSpecializedCooperativeEEENS5_IJNSA_ILi128EEENSA_ILi48EEENSA_ILi64EEEEEENS_12float_e4m3_tENS5_IJlSC_lEEESK_SL_NS4_8TiledMMAINS4_8MMA_AtomIJNS4_4SM904GMMA30MMA_64x16x32_F32E4M3E4M3_SS_TNILNSP_7ScaleInE1ELSR_1EEEEEENS4_6LayoutISD_NS5_IJSC_NSA_ILi0EEESV_EEEEENS5_IJNS4_10UnderscoreESY_SY_EEEEENS4_13SM90_TMA_LOADENS4_14ComposedLayoutINS4_7SwizzleILi2ELi4ELi3EEENS4_18smem_ptr_flag_bitsILi8EEENSU_INS5_IJNSA_ILi8EEESI_EEENS5_IJSI_SC_EEEEEEEvNS4_8identityENS4_23SM90_TMA_LOAD_MULTICASTES1B_vS1C_EENS_8epilogue10collective6detail29Sm90TmaWarpSpecializedAdapterINS1G_15DefaultEpilogueISK_SL_SL_NS1F_6thread17LinearCombinationISK_Li1EffLNS1K_9ScaleType4KindE0ELNS_15FloatRoundStyleE2ESK_EENS1_15EpilogueDefaultEEEEEvvEEEEvNT_6ParamsE:
        .type           _ZN7cutlass13device_kernelINS_4gemm6kernel13GemmUniversalIN4cute5tupleIJiiiiEEENS1_10collective13CollectiveMmaINS1_37MainloopSm90TmaGmmaWarpSpecializedFP8ILi20ENS5_IJNS4_1CILi2EEENSA_ILi1EEESC_EEENS1_35KernelTmaWarpSpecializedCooperativeEEENS5_IJNSA_ILi128EEENSA_ILi48EEENSA_ILi64EEEEEENS_12float_e4m3_tENS5_IJlSC_lEEESK_SL_NS4_8TiledMMAINS4_8MMA_AtomIJNS4_4SM904GMMA30MMA_64x16x32_F32E4M3E4M3_SS_TNILNSP_7ScaleInE1ELSR_1EEEEEENS4_6LayoutISD_NS5_IJSC_NSA_ILi0EEESV_EEEEENS5_IJNS4_10UnderscoreESY_SY_EEEEENS4_13SM90_TMA_LOADENS4_14ComposedLayoutINS4_7SwizzleILi2ELi4ELi3EEENS4_18smem_ptr_flag_bitsILi8EEENSU_INS5_IJNSA_ILi8EEESI_EEENS5_IJSI_SC_EEEEEEEvNS4_8identityENS4_23SM90_TMA_LOAD_MULTICASTES1B_vS1C_EENS_8epilogue10collective6detail29Sm90TmaWarpSpecializedAdapterINS1G_15DefaultEpilogueISK_SL_SL_NS1F_6thread17LinearCombinationISK_Li1EffLNS1K_9ScaleType4KindE0ELNS_15FloatRoundStyleE2ESK_EENS1_15EpilogueDefaultEEEEEvvEEEEvNT_6ParamsE,@function
        .size           _ZN7cutlass13device_kernelINS_4gemm6kernel13GemmUniversalIN4cute5tupleIJiiiiEEENS1_10collective13CollectiveMmaINS1_37MainloopSm90TmaGmmaWarpSpecializedFP8ILi20ENS5_IJNS4_1CILi2EEENSA_ILi1EEESC_EEENS1_35KernelTmaWarpSpecializedCooperativeEEENS5_IJNSA_ILi128EEENSA_ILi48EEENSA_ILi64EEEEEENS_12float_e4m3_tENS5_IJlSC_lEEESK_SL_NS4_8TiledMMAINS4_8MMA_AtomIJNS4_4SM904GMMA30MMA_64x16x32_F32E4M3E4M3_SS_TNILNSP_7ScaleInE1ELSR_1EEEEEENS4_6LayoutISD_NS5_IJSC_NSA_ILi0EEESV_EEEEENS5_IJNS4_10UnderscoreESY_SY_EEEEENS4_13SM90_TMA_LOADENS4_14ComposedLayoutINS4_7SwizzleILi2ELi4ELi3EEENS4_18smem_ptr_flag_bitsILi8EEENSU_INS5_IJNSA_ILi8EEESI_EEENS5_IJSI_SC_EEEEEEEvNS4_8identityENS4_23SM90_TMA_LOAD_MULTICASTES1B_vS1C_EENS_8epilogue10collective6detail29Sm90TmaWarpSpecializedAdapterINS1G_15DefaultEpilogueISK_SL_SL_NS1F_6thread17LinearCombinationISK_Li1EffLNS1K_9ScaleType4KindE0ELNS_15FloatRoundStyleE2ESK_EENS1_15EpilogueDefaultEEEEEvvEEEEvNT_6ParamsE,(.L_x_159 - _ZN7cutlass13device_kernelINS_4gemm6kernel13GemmUniversalIN4cute5tupleIJiiiiEEENS1_10collective13CollectiveMmaINS1_37MainloopSm90TmaGmmaWarpSpecializedFP8ILi20ENS5_IJNS4_1CILi2EEENSA_ILi1EEESC_EEENS1_35KernelTmaWarpSpecializedCooperativeEEENS5_IJNSA_ILi128EEENSA_ILi48EEENSA_ILi64EEEEEENS_12float_e4m3_tENS5_IJlSC_lEEESK_SL_NS4_8TiledMMAINS4_8MMA_AtomIJNS4_4SM904GMMA30MMA_64x16x32_F32E4M3E4M3_SS_TNILNSP_7ScaleInE1ELSR_1EEEEEENS4_6LayoutISD_NS5_IJSC_NSA_ILi0EEESV_EEEEENS5_IJNS4_10UnderscoreESY_SY_EEEEENS4_13SM90_TMA_LOADENS4_14ComposedLayoutINS4_7SwizzleILi2ELi4ELi3EEENS4_18smem_ptr_flag_bitsILi8EEENSU_INS5_IJNSA_ILi8EEESI_EEENS5_IJSI_SC_EEEEEEEvNS4_8identityENS4_23SM90_TMA_LOAD_MULTICASTES1B_vS1C_EENS_8epilogue10collective6detail29Sm90TmaWarpSpecializedAdapterINS1G_15DefaultEpilogueISK_SL_SL_NS1F_6thread17LinearCombinationISK_Li1EffLNS1K_9ScaleType4KindE0ELNS_15FloatRoundStyleE2ESK_EENS1_15EpilogueDefaultEEEEEvvEEEEvNT_6ParamsE)
        .other          _ZN7cutlass13device_kernelINS_4gemm6kernel13GemmUniversalIN4cute5tupleIJiiiiEEENS1_10collective13CollectiveMmaINS1_37MainloopSm90TmaGmmaWarpSpecializedFP8ILi20ENS5_IJNS4_1CILi2EEENSA_ILi1EEESC_EEENS1_35KernelTmaWarpSpecializedCooperativeEEENS5_IJNSA_ILi128EEENSA_ILi48EEENSA_ILi64EEEEEENS_12float_e4m3_tENS5_IJlSC_lEEESK_SL_NS4_8TiledMMAINS4_8MMA_AtomIJNS4_4SM904GMMA30MMA_64x16x32_F32E4M3E4M3_SS_TNILNSP_7ScaleInE1ELSR_1EEEEEENS4_6LayoutISD_NS5_IJSC_NSA_ILi0EEESV_EEEEENS5_IJNS4_10UnderscoreESY_SY_EEEEENS4_13SM90_TMA_LOADENS4_14ComposedLayoutINS4_7SwizzleILi2ELi4ELi3EEENS4_18smem_ptr_flag_bitsILi8EEENSU_INS5_IJNSA_ILi8EEESI_EEENS5_IJSI_SC_EEEEEEEvNS4_8identityENS4_23SM90_TMA_LOAD_MULTICASTES1B_vS1C_EENS_8epilogue10collective6detail29Sm90TmaWarpSpecializedAdapterINS1G_15DefaultEpilogueISK_SL_SL_NS1F_6thread17LinearCombinationISK_Li1EffLNS1K_9ScaleType4KindE0ELNS_15FloatRoundStyleE2ESK_EENS1_15EpilogueDefaultEEEEEvvEEEEvNT_6ParamsE,@"STO_CUDA_ENTRY STV_DEFAULT"
_ZN7cutlass13device_kernelINS_4gemm6kernel13GemmUniversalIN4cute5tupleIJiiiiEEENS1_10collective13CollectiveMmaINS1_37MainloopSm90TmaGmmaWarpSpecializedFP8ILi20ENS5_IJNS4_1CILi2EEENSA_ILi1EEESC_EEENS1_35KernelTmaWarpSpecializedCooperativeEEENS5_IJNSA_ILi128EEENSA_ILi48EEENSA_ILi64EEEEEENS_12float_e4m3_tENS5_IJlSC_lEEESK_SL_NS4_8TiledMMAINS4_8MMA_AtomIJNS4_4SM904GMMA30MMA_64x16x32_F32E4M3E4M3_SS_TNILNSP_7ScaleInE1ELSR_1EEEEEENS4_6LayoutISD_NS5_IJSC_NSA_ILi0EEESV_EEEEENS5_IJNS4_10UnderscoreESY_SY_EEEEENS4_13SM90_TMA_LOADENS4_14ComposedLayoutINS4_7SwizzleILi2ELi4ELi3EEENS4_18smem_ptr_flag_bitsILi8EEENSU_INS5_IJNSA_ILi8EEESI_EEENS5_IJSI_SC_EEEEEEEvNS4_8identityENS4_23SM90_TMA_LOAD_MULTICASTES1B_vS1C_EENS_8epilogue10collective6detail29Sm90TmaWarpSpecializedAdapterINS1G_15DefaultEpilogueISK_SL_SL_NS1F_6thread17LinearCombinationISK_Li1EffLNS1K_9ScaleType4KindE0ELNS_15FloatRoundStyleE2ESK_EENS1_15EpilogueDefaultEEEEEvvEEEEvNT_6ParamsE:
[----:B------:R-:W-:Y:S01]  /*0000*/  LDC R1, c[0x0][0x28] ;  /* 0x00000a00ff017b82 */ /* 0x000fe20000000800 */
[----:B------:R-:W0:Y:S01]  /*0010*/  S2R R3, SR_TID.X ;  /* 0x0000000000037919 */ /* 0x000e220000002100 */
[----:B------:R-:W-:Y:S01]  /*0020*/  ELECT P0, URZ, PT ;  /* 0x00000000003f782f */ /* 0x000fe20003800000 */
[----:B------:R-:W-:Y:S01]  /*0030*/  BSSY B0, `(.L_x_0) ;  /* 0x000000f000007945 */ /* 0x000fe20003800000 */
[--C-:B0-----:R-:W-:Y:S02]  /*0040*/  SHF.R.U32.HI R0, RZ, 0x5, R3.reuse ;  /* 0x00000005ff007819 */ /* 0x101fe40000011603 */
[----:B------:R-:W-:-:S03]  /*0050*/  SHF.R.U32.HI R12, RZ, 0x7, R3 ;  /* 0x00000007ff0c7819 */ /* 0x000fc60000011603 */
[----:B------:R-:W0:Y:S04]  /*0060*/  SHFL.IDX PT, R2, R0, RZ, 0x1f ;  /* 0x00001fff00027589 */ /* 0x000e2800000e0000 */
[----:B------:R1:W2:Y:S01]  /*0070*/  SHFL.IDX PT, R5, R12, RZ, 0x1f ;  /* 0x00001fff0c057589 */ /* 0x0002a200000e0000 */
[----:B0-----:R-:W-:-:S13]  /*0080*/  ISETP.NE.OR P0, PT, R2, RZ, !P0 ;  /* 0x000000ff0200720c */ /* 0x001fda0004705670 */
[----:B-12---:R-:W-:Y:S05]  /*0090*/  @P0 BRA `(.L_x_1) ;  /* 0x0000000000200947 */ /* 0x006fea0003800000 */
[----:B------:R-:W-:Y:S02]  /*00a0*/  ULDC.64 UR4, c[0x0][0x198] ;  /* 0x0000660000047ab9 */ /* 0x000fe40000000a00 */
[----:B------:R-:W-:Y:S02]  /*00b0*/  UIADD3 UR6, UP0, UR4, 0xf0, URZ ;  /* 0x000000f004067890 */ /* 0x000fe4000ff1e03f */
[----:B------:R-:W-:Y:S02]  /*00c0*/  UIADD3 UR4, UP1, UR4, 0x1f0, URZ ;  /* 0x000001f004047890 */ /* 0x000fe4000ff3e03f */
[----:B------:R-:W-:Y:S02]  /*00d0*/  UIADD3.X UR7, URZ, UR5, URZ, UP0, !UPT ;  /* 0x000000053f077290 */ /* 0x000fe400087fe43f */
[----:B------:R-:W-:-:S07]  /*00e0*/  UIADD3.X UR5, URZ, UR5, URZ, UP1, !UPT ;  /* 0x000000053f057290 */ /* 0x000fce0008ffe43f */
[----:B------:R0:W-:Y:S02]  /*00f0*/  UTMACCTL.PF [UR6] ;  /* 0x00000000060079b9 */ /* 0x0001e40008040000 */
[----:B------:R0:W-:Y:S02]  /*0100*/  UTMACCTL.PF [UR4] ;  /* 0x00000000040079b9 */ /* 0x0001e40008040000 */
[----:B0-----:R-:W-:Y:S01]  /*0110*/  NOP ;  /* 0x0000000000007918 */ /* 0x001fe20000000000 */
.L_x_1:
[----:B------:R-:W-:Y:S05]  /*0120*/  BSYNC B0 ;  /* 0x0000000000007941 */ /* 0x000fea0003800000 */
.L_x_0:
[----:B------:R-:W0:Y:S02]  /*0130*/  SHFL.IDX PT, R6, R0, RZ, 0x1f ;  /* 0x00001fff00067589 */ /* 0x000e2400000e0000 */
[----:B0-----:R-:W-:-:S13]  /*0140*/  ISETP.NE.AND P0, PT, R6, RZ, PT ;  /* 0x000000ff0600720c */ /* 0x001fda0003f05270 */
[----:B------:R-:W-:Y:S05]  /*0150*/  @P0 BRA `(.L_x_2) ;  /* 0x0000000000e40947 */ /* 0x000fea0003800000 */
[----:B------:R-:W-:Y:S01]  /*0160*/  ELECT P0, URZ, PT ;  /* 0x00000000003f782f */ /* 0x000fe20003800000 */
[----:B------:R-:W-:-:S12]  /*0170*/  BSSY B0, `(.L_x_2) ;  /* 0x0000037000007945 */ /* 0x000fd80003800000 */
[----:B------:R-:W-:Y:S05]  /*0180*/  @!P0 BRA `(.L_x_3) ;  /* 0x0000000000d48947 */ /* 0x000fea0003800000 */
[----:B------:R-:W0:Y:S01]  /*0190*/  S2UR UR8, SR_CgaCtaId ;  /* 0x00000000000879c3 */ /* 0x000e220000008800 */
[----:B------:R-:W-:Y:S01]  /*01a0*/  UMOV UR4, 0x400 ;  /* 0x0000040000047882 */ /* 0x000fe20000000000 */
[----:B------:R-:W-:Y:S01]  /*01b0*/  UMOV UR5, 0x1 ;  /* 0x0000000100057882 */ /* 0x000fe20000000000 */
[----:B------:R-:W-:Y:S02]  /*01c0*/  UMOV UR6, 0x4 ;  /* 0x0000000400067882 */ /* 0x000fe40000000000 */
[----:B------:R-:W-:-:S04]  /*01d0*/  UIADD3 UR6, -UR6, 0x100000, URZ ;  /* 0x0010000006067890 */ /* 0x000fc8000fffe13f */
[----:B------:R-:W-:Y:S02]  /*01e0*/  USHF.L.U32 UR7, UR6, 0xb, URZ ;  /* 0x0000000b06077899 */ /* 0x000fe4000800063f */
[----:B------:R-:W-:Y:S02]  /*01f0*/  USHF.L.U32 UR6, UR6, 0x1, URZ ;  /* 0x0000000106067899 */ /* 0x000fe4000800063f */
[----:B0-----:R-:W-:Y:S02]  /*0200*/  ULEA UR8, UR8, UR4, 0x18 ;  /* 0x0000000408087291 */ /* 0x001fe4000f8ec03f */
[----:B------:R-:W-:-:S04]  /*0210*/  UIADD3 UR4, -UR5, 0x100000, URZ ;  /* 0x0010000005047890 */ /* 0x000fc8000fffe13f */
[----:B------:R-:W-:Y:S02]  /*0220*/  USHF.L.U32 UR5, UR4, 0xb, URZ ;  /* 0x0000000b04057899 */ /* 0x000fe4000800063f */
[----:B------:R-:W-:Y:S01]  /*0230*/  USHF.L.U32 UR4, UR4, 0x1, URZ ;  /* 0x0000000104047899 */ /* 0x000fe2000800063f */
[----:B------:R-:W0:Y:S11]  /*0240*/  FENCE.VIEW.ASYNC.S ;  /* 0x00000000000073c6 */ /* 0x000e360000000000 */
[----:B0-----:R0:W1:Y:S01]  /*0250*/  SYNCS.EXCH.64 URZ, [UR8], UR4 ;  /* 0x00000004083f75b2 */ /* 0x0010620008000100 */
[----:B------:R0:W2:Y:S01]  /*0260*/  SYNCS.EXCH.64 URZ, [UR8+0xa0], UR6 ;  /* 0x0000a006083f75b2 */ /* 0x0000a20008000100 */
[----:B------:R0:W3:Y:S01]  /*0270*/  SYNCS.EXCH.64 URZ, [UR8+0x8], UR4 ;  /* 0x00000804083f75b2 */ /* 0x0000e20008000100 */
[----:B------:R0:W4:Y:S01]  /*0280*/  SYNCS.EXCH.64 URZ, [UR8+0xa8], UR6 ;  /* 0x0000a806083f75b2 */ /* 0x0001220008000100 */
[----:B------:R0:W0:Y:S01]  /*0290*/  SYNCS.EXCH.64 URZ, [UR8+0x10], UR4 ;  /* 0x00001004083f75b2 */ /* 0x0000220008000100 */
        /* <DEDUP_REMOVED lines=35> */
[----:B-1234-:R-:W-:Y:S01]  /*04d0*/  NOP ;  /* 0x0000000000007918 */ /* 0x01efe20000000000 */
.L_x_3:
[----:B0-----:R-:W-:Y:S05]  /*04e0*/  BSYNC B0 ;  /* 0x0000000000007941 */ /* 0x001fea0003800000 */
.L_x_2:
[----:B------:R-:W-:Y:S01]  /*04f0*/  SHF.R.S32.HI R4, RZ, 0x1f, R3 ;  /* 0x0000001fff047819 */ /* 0x000fe20000011403 */
[----:B------:R-:W0:Y:S01]  /*0500*/  SHFL.IDX PT, R0, R0, RZ, 0x1f ;  /* 0x00001fff00007589 */ /* 0x000e2200000e0000 */
[----:B------:R-:W1:Y:S01]  /*0510*/  S2UR UR8, SR_CTAID.X ;  /* 0x00000000000879c3 */ /* 0x000e620000002500 */
[----:B------:R-:W-:Y:S02]  /*0520*/  ELECT P0, URZ, PT ;  /* 0x00000000003f782f */ /* 0x000fe40003800000 */
[----:B------:R-:W-:Y:S01]  /*0530*/  LEA.HI R4, R4, R3, RZ, 0x7 ;  /* 0x0000000304047211 */ /* 0x000fe200078f38ff */
[----:B------:R-:W-:Y:S01]  /*0540*/  ULDC UR4, c[0x0][0x150] ;  /* 0x0000540000047ab9 */ /* 0x000fe20000000800 */
[----:B------:R-:W-:Y:S01]  /*0550*/  SHF.R.S32.HI R9, RZ, 0x1f, R6 ;  /* 0x0000001fff097819 */ /* 0x000fe20000011406 */
[----:B------:R-:W-:Y:S01]  /*0560*/  VIADD R18, R5, 0xffffffff ;  /* 0xffffffff05127836 */ /* 0x000fe20000000000 */
[----:B------:R-:W-:Y:S01]  /*0570*/  LOP3.LUT R4, R4, 0xffffff80, RZ, 0xc0, !PT ;  /* 0xffffff8004047812 */ /* 0x000fe200078ec0ff */
[----:B------:R-:W-:Y:S01]  /*0580*/  NOP ;  /* 0x0000000000007918 */ /* 0x000fe20000000000 */
[----:B------:R-:W-:Y:S01]  /*0590*/  LEA.HI R9, R9, R6, RZ, 0x2 ;  /* 0x0000000609097211 */ /* 0x000fe200078f10ff */
[----:B------:R-:W2:Y:S01]  /*05a0*/  LDC R11, c[0x0][0x144] ;  /* 0x00005100ff0b7b82 */ /* 0x000ea20000000800 */
[----:B------:R-:W-:Y:S01]  /*05b0*/  NOP ;  /* 0x0000000000007918 */ /* 0x000fe20000000000 */
[----:B------:R-:W-:Y:S01]  /*05c0*/  IMAD.IADD R8, R3, 0x1, -R4 ;  /* 0x0000000103087824 */ /* 0x000fe200078e0a04 */
[----:B------:R-:W-:Y:S01]  /*05d0*/  LOP3.LUT R9, R9, 0x3ffffffc, RZ, 0xc0, !PT ;  /* 0x3ffffffc09097812 */ /* 0x000fe200078ec0ff */
[----:B------:R-:W3:Y:S01]  /*05e0*/  S2R R4, SR_CTAID.Y ;  /* 0x0000000000047919 */ /* 0x000ee20000002600 */
[----:B------:R-:W-:-:S02]  /*05f0*/  ISETP.GE.U32.AND P6, PT, R18, 0x2, PT ;  /* 0x000000021200780c */ /* 0x000fc40003fc6070 */
[----:B------:R-:W-:Y:S01]  /*0600*/  SHF.R.S32.HI R7, RZ, 0x1f, R8 ;  /* 0x0000001fff077819 */ /* 0x000fe20000011408 */
[----:B------:R-:W-:Y:S01]  /*0610*/  IMAD.IADD R6, R6, 0x1, -R9 ;  /* 0x0000000106067824 */ /* 0x000fe200078e0a09 */
[----:B------:R-:W4:Y:S01]  /*0620*/  LDC R15, c[0x0][0x140] ;  /* 0x00005000ff0f7b82 */ /* 0x000f220000000800 */
[----:B------:R-:W-:Y:S02]  /*0630*/  ISETP.NE.AND P3, PT, R5, RZ, PT ;  /* 0x000000ff0500720c */ /* 0x000fe40003f65270 */
[----:B------:R-:W-:Y:S02]  /*0640*/  LEA.HI R7, R7, R8, RZ, 0x3 ;  /* 0x0000000807077211 */ /* 0x000fe400078f18ff */
[----:B0-----:R-:W-:Y:S02]  /*0650*/  ISETP.NE.OR P0, PT, R0, RZ, !P0 ;  /* 0x000000ff0000720c */ /* 0x001fe40004705670 */
[--C-:B------:R-:W-:Y:S01]  /*0660*/  SHF.R.S32.HI R0, RZ, 0x3, R7.reuse ;  /* 0x00000003ff007819 */ /* 0x100fe20000011407 */
[----:B------:R-:W0:Y:S01]  /*0670*/  LDC R13, c[0x0][0x148] ;  /* 0x00005200ff0d7b82 */ /* 0x000e220000000800 */
[----:B------:R-:W-:-:S02]  /*0680*/  SHF.R.S32.HI R7, RZ, 0x1f, R7 ;  /* 0x0000001fff077819 */ /* 0x000fc40000011407 */
[----:B-1----:R-:W-:Y:S02]  /*0690*/  I2FP.F32.U32 R10, UR8 ;  /* 0x00000008000a7c45 */ /* 0x002fe40008201000 */
[----:B------:R-:W-:-:S03]  /*06a0*/  LEA.HI R7, R7, R0, RZ, 0x2 ;  /* 0x0000000007077211 */ /* 0x000fc600078f10ff */
[----:B------:R-:W-:Y:S01]  /*06b0*/  FMUL R10, R10, UR4 ;  /* 0x000000040a0a7c20 */ /* 0x000fe20008400000 */
[----:B------:R-:W-:Y:S01]  /*06c0*/  LOP3.LUT R7, R7, 0xfffffffc, RZ, 0xc0, !PT ;  /* 0xfffffffc07077812 */ /* 0x000fe200078ec0ff */
[----:B------:R-:W-:Y:S01]  /*06d0*/  VOTEU.ALL UP0, P0 ;  /* 0x00000000003f7886 */ /* 0x000fe20000000000 */
[----:B------:R-:W-:Y:S01]  /*06e0*/  ULDC UR4, c[0x0][0x154] ;  /* 0x0000550000047ab9 */ /* 0x000fe20000000800 */
[----:B------:R-:W-:Y:S02]  /*06f0*/  VOTEU.ALL UP1, P0 ;  /* 0x00000000003f7886 */ /* 0x000fe40000020000 */
[----:B------:R-:W1:Y:S01]  /*0700*/  F2I.U32.TRUNC.NTZ R10, R10 ;  /* 0x0000000a000a7305 */ /* 0x000e62000020f000 */
[----:B------:R-:W-:Y:S01]  /*0710*/  IMAD.IADD R7, R0, 0x1, -R7 ;  /* 0x0000000100077824 */ /* 0x000fe200078e0a07 */
[----:B------:R-:W5:Y:S01]  /*0720*/  @!UP0 S2UR UR7, SR_CgaCtaId ;  /* 0x00000000000789c3 */ /* 0x000f620000008800 */
[----:B------:R-:W-:Y:S01]  /*0730*/  @!UP0 UMOV UR6, 0x400 ;  /* 0x0000040000068882 */ /* 0x000fe20000000000 */
[----:B----4-:R-:W-:Y:S01]  /*0740*/  ISETP.EQ.U32.AND P2, PT, R15, 0x1, PT ;  /* 0x000000010f00780c */ /* 0x010fe20003f42070 */
[----:B------:R-:W-:Y:S01]  /*0750*/  IMAD R6, R6, 0x4, R7 ;  /* 0x0000000406067824 */ /* 0x000fe200078e0207 */
[----:B---3--:R-:W-:-:S02]  /*0760*/  I2FP.F32.U32 R14, R4 ;  /* 0x00000004000e7245 */ /* 0x008fc40000201000 */
[----:B------:R-:W-:Y:S02]  /*0770*/  SHF.R.S32.HI R7, RZ, 0x1f, R2 ;  /* 0x0000001fff077819 */ /* 0x000fe40000011402 */
[----:B------:R-:W-:Y:S01]  /*0780*/  LEA.HI R0, R6, R6, RZ, 0x1 ;  /* 0x0000000606007211 */ /* 0x000fe200078f08ff */
[----:B------:R-:W-:Y:S01]  /*0790*/  FMUL R14, R14, UR4 ;  /* 0x000000040e0e7c20 */ /* 0x000fe20008400000 */
[----:B------:R-:W-:Y:S01]  /*07a0*/  LEA.HI R7, R7, R2, RZ, 0x2 ;  /* 0x0000000207077211 */ /* 0x000fe200078f10ff */
[----:B------:R-:W-:Y:S01]  /*07b0*/  UMOV UR4, 0x20 ;  /* 0x0000002000047882 */ /* 0x000fe20000000000 */
[----:B------:R-:W-:Y:S01]  /*07c0*/  LOP3.LUT R9, R0, 0xfffffffe, RZ, 0xc0, !PT ;  /* 0xfffffffe00097812 */ /* 0x000fe200078ec0ff */
[----:B-1----:R-:W-:Y:S01]  /*07d0*/  IMAD.MOV R16, RZ, RZ, -R10 ;  /* 0x000000ffff107224 */ /* 0x002fe200078e0a0a */
[----:B------:R-:W-:Y:S01]  /*07e0*/  LOP3.LUT R7, R7, 0xfffffffc, RZ, 0xc0, !PT ;  /* 0xfffffffc07077812 */ /* 0x000fe200078ec0ff */
[----:B------:R-:W1:Y:S01]  /*07f0*/  F2I.U32.TRUNC.NTZ R14, R14 ;  /* 0x0000000e000e7305 */ /* 0x000e62000020f000 */
[----:B------:R-:W-:-:S04]  /*0800*/  @!UP0 UIADD3 UR4, -UR4, 0x100000, URZ ;  /* 0x0010000004048890 */ /* 0x000fc8000fffe13f */
[----:B------:R-:W-:Y:S02]  /*0810*/  @!UP0 USHF.L.U32 UR5, UR4, 0xb, URZ ;  /* 0x0000000b04058899 */ /* 0x000fe4000800063f */
[----:B------:R-:W-:Y:S01]  /*0820*/  @!UP0 USHF.L.U32 UR4, UR4, 0x1, URZ ;  /* 0x0000000104048899 */ /* 0x000fe2000800063f */
[----:B--2---:R-:W-:Y:S02]  /*0830*/  IMAD R11, R11, R16, UR8 ;  /* 0x000000080b0b7e24 */ /* 0x004fe4000f8e0210 */
[C---:B------:R-:W-:Y:S02]  /*0840*/  IMAD.IADD R0, R6.reuse, 0x1, -R9 ;  /* 0x0000000106007824 */ /* 0x040fe400078e0a09 */
[----:B------:R-:W-:Y:S02]  /*0850*/  IMAD.SHL.U32 R9, R6, 0x4, RZ ;  /* 0x0000000406097824 */ /* 0x000fe400078e00ff */
[----:B------:R-:W-:Y:S01]  /*0860*/  IMAD.IADD R2, R2, 0x1, -R7 ;  /* 0x0000000102027824 */ /* 0x000fe200078e0a07 */
[----:B------:R-:W-:Y:S01]  /*0870*/  ISETP.NE.AND P4, PT, R0, R11, PT ;  /* 0x0000000b0000720c */ /* 0x000fe20003f85270 */
[----:B-----5:R-:W-:Y:S01]  /*0880*/  @!UP0 ULEA UR6, UR7, UR6, 0x18 ;  /* 0x0000000607068291 */ /* 0x020fe2000f8ec03f */
[----:B------:R-:W-:Y:S01]  /*0890*/  LOP3.LUT R9, R6, 0xc, R9, 0x78, !PT ;  /* 0x0000000c06097812 */ /* 0x000fe200078e7809 */
[----:B------:R-:W-:Y:S01]  /*08a0*/  VOTEU.ALL UP0, P0 ;  /* 0x00000000003f7886 */ /* 0x000fe20000000000 */
[----:B------:R-:W-:Y:S01]  /*08b0*/  ISETP.NE.AND P1, PT, R2, 0x3, PT ;  /* 0x000000030200780c */ /* 0x000fe20003f25270 */
[----:B------:R-:W-:Y:S01]  /*08c0*/  IMAD.MOV.U32 R10, RZ, RZ, 0x1 ;  /* 0x00000001ff0a7424 */ /* 0x000fe200078e00ff */
[----:B------:R-:W-:Y:S01]  /*08d0*/  LOP3.LUT P0, RZ, R8, 0x7, RZ, 0xc0, !PT ;  /* 0x0000000708ff7812 */ /* 0x000fe2000780c0ff */
[----:B-1----:R-:W-:Y:S01]  /*08e0*/  IMAD.MOV R20, RZ, RZ, -R14 ;  /* 0x000000ffff147224 */ /* 0x002fe200078e0a0e */
[----:B------:R-:W-:-:S02]  /*08f0*/  ISETP.EQ.OR P1, PT, R2, RZ, !P1 ;  /* 0x000000ff0200720c */ /* 0x000fc40004f22670 */
[----:B------:R-:W-:Y:S01]  /*0900*/  ISETP.LT.U32.AND P0, PT, R9, 0x2, !P0 ;  /* 0x000000020900780c */ /* 0x000fe20004701070 */
[----:B0-----:R-:W-:Y:S01]  /*0910*/  IMAD R7, R13, R20, R4 ;  /* 0x000000140d077224 */ /* 0x001fe200078e0204 */
[----:B------:R-:W-:Y:S01]  /*0920*/  ISETP.EQ.AND P1, PT, R5, RZ, P1 ;  /* 0x000000ff0500720c */ /* 0x000fe20000f22270 */
[----:B------:R-:W0:Y:S02]  /*0930*/  FENCE.VIEW.ASYNC.S ;  /* 0x00000000000073c6 */ /* 0x000e240000000000 */
[----:B0-----:R0:W1:Y:S01]  /*0940*/  @!UP0 SYNCS.EXCH.64 URZ, [UR6+0x150], UR4 ;  /* 0x00015004063f85b2 */ /* 0x0010620008000100 */
[----:B------:R-:W-:Y:S02]  /*0950*/  @P4 LEA.HI R0, R9, R9, RZ, 0x1 ;  /* 0x0000000909004211 */ /* 0x000fe400078f08ff */
[----:B------:R-:W-:Y:S02]  /*0960*/  LOP3.LUT R8, R3, 0x7f, RZ, 0xc0, !PT ;  /* 0x0000007f03087812 */ /* 0x000fe400078ec0ff */
[----:B------:R-:W-:-:S04]  /*0970*/  @P4 SHF.R.S32.HI R0, RZ, 0x1, R0 ;  /* 0x00000001ff004819 */ /* 0x000fc80000011400 */
[----:B------:R-:W-:Y:S02]  /*0980*/  @P4 ISETP.NE.AND P5, PT, R0, R7, PT ;  /* 0x000000070000420c */ /* 0x000fe40003fa5270 */
[----:B------:R-:W-:Y:S02]  /*0990*/  SEL R7, RZ, 0x1, !P0 ;  /* 0x00000001ff077807 */ /* 0x000fe40004000000 */
[----:B------:R-:W-:Y:S02]  /*09a0*/  @P4 SEL R10, RZ, 0x1, P5 ;  /* 0x00000001ff0a4807 */ /* 0x000fe40002800000 */
[----:B------:R-:W-:Y:S01]  /*09b0*/  SEL R0, RZ, 0x1, !P1 ;  /* 0x00000001ff007807 */ /* 0x000fe20004800000 */
[----:B------:R0:W2:Y:S01]  /*09c0*/  @!UP1 SYNCS.EXCH.64 URZ, [UR6+0x158], UR4 ;  /* 0x00015804063f95b2 */ /* 0x0000a20008000100 */
[----:B------:R-:W-:Y:S01]  /*09d0*/  LOP3.LUT R10, R10, R7, RZ, 0xc0, !PT ;  /* 0x000000070a0a7212 */ /* 0x000fe200078ec0ff */
[----:B------:R-:W-:Y:S01]  /*09e0*/  NOP ;  /* 0x0000000000007918 */ /* 0x000fe20000000000 */
[----:B------:R-:W-:Y:S01]  /*09f0*/  SEL R0, R0, 0x2, P6 ;  /* 0x0000000200007807 */ /* 0x000fe20003000000 */
[----:B------:R-:W-:Y:S06]  /*0a00*/  @!P2 BRA `(.L_x_4) ;  /* 0x000000000008a947 */ /* 0x000fec0003800000 */
[----:B-12---:R-:W-:Y:S01]  /*0a10*/  UCGABAR_ARV ;  /* 0x00000000000079c7 */ /* 0x006fe20008000000 */
[----:B------:R-:W-:Y:S05]  /*0a20*/  BRA `(.L_x_5) ;  /* 0x0000000000047947 */ /* 0x000fea0003800000 */
.L_x_4:
[----:B-12---:R-:W-:Y:S01]  /*0a30*/  NOP ;  /* 0x0000000000007918 */ /* 0x006fe20000000000 */
.L_x_5:
[----:B------:R-:W1:Y:S01]  /*0a40*/  LDC R5, c[0x0][0x65c] ;  /* 0x00019700ff057b82 */ /* 0x000e620000000800 */
[----:B------:R-:W-:Y:S02]  /*0a50*/  IMAD.U32 R6, RZ, RZ, UR8 ;  /* 0x00000008ff067e24 */ /* 0x000fe4000f8e00ff */
[----:B------:R-:W-:Y:S01]  /*0a60*/  IMAD.MOV.U32 R7, RZ, RZ, RZ ;  /* 0x000000ffff077224 */ /* 0x000fe200078e00ff */
[----:B-1----:R-:W-:-:S13]  /*0a70*/  ISETP.NE.AND P4, PT, R5, 0x1, PT ;  /* 0x000000010500780c */ /* 0x002fda0003f85270 */
[----:B------:R-:W1:Y:S01]  /*0a80*/  @P4 LDC R17, c[0x0][0x10] ;  /* 0x00000400ff114b82 */ /* 0x000e620000000800 */
[----:B------:R-:W-:Y:S02]  /*0a90*/  @P4 IMAD.MOV.U32 R5, RZ, RZ, RZ ;  /* 0x000000ffff054224 */ /* 0x000fe400078e00ff */
[----:B------:R-:W-:-:S05]  /*0aa0*/  @P4 IMAD.MOV.U32 R19, RZ, RZ, RZ ;  /* 0x000000ffff134224 */ /* 0x000fca00078e00ff */
[----:B------:R-:W2:Y:S01]  /*0ab0*/  @!P4 LDC R15, c[0x0][0xc] ;  /* 0x00000300ff0fcb82 */ /* 0x000ea20000000800 */
[----:B0-----:R-:W-:Y:S01]  /*0ac0*/  ULDC UR4, c[0x0][0xc] ;  /* 0x0000030000047ab9 */ /* 0x001fe20000000800 */
[----:B------:R-:W-:Y:S01]  /*0ad0*/  ULDC UR5, c[0x0][0x10] ;  /* 0x0000040000057ab9 */ /* 0x000fe20000000800 */
[----:B------:R-:W-:Y:S01]  /*0ae0*/  ULDC UR6, c[0x0][0x14] ;  /* 0x0000050000067ab9 */ /* 0x000fe20000000800 */
[----:B------:R-:W-:-:S04]  /*0af0*/  UIMAD.WIDE.U32 UR4, UR4, UR5, URZ ;  /* 0x00000005040472a5 */ /* 0x000fc8000f8e003f */
[----:B------:R-:W-:Y:S02]  /*0b00*/  UIMAD.WIDE.U32 UR14, UR4, UR6, URZ ;  /* 0x00000006040e72a5 */ /* 0x000fe4000f8e003f */
[----:B------:R-:W-:-:S04]  /*0b10*/  UIMAD UR13, UR5, UR6, URZ ;  /* 0x00000006050d72a4 */ /* 0x000fc8000f8e023f */
[----:B------:R-:W-:Y:S01]  /*0b20*/  UIADD3 UR13, UR15, UR13, URZ ;  /* 0x0000000d0f0d7290 */ /* 0x000fe2000fffe03f */
[----:B-1----:R-:W-:-:S04]  /*0b30*/  @P4 IMAD.WIDE.U32 R16, R17, UR8, R4 ;  /* 0x0000000811104c25 */ /* 0x002fc8000f8e0004 */
[----:B--2---:R-:W-:-:S04]  /*0b40*/  @!P4 IMAD.WIDE.U32 R14, R4, R15, R6 ;  /* 0x0000000f040ec225 */ /* 0x004fc800078e0006 */
[----:B------:R-:W-:Y:S02]  /*0b50*/  @P4 IMAD.MOV.U32 R6, RZ, RZ, R16 ;  /* 0x000000ffff064224 */ /* 0x000fe400078e0010 */
[----:B------:R-:W-:Y:S02]  /*0b60*/  @P4 IMAD.IADD R7, R17, 0x1, R19 ;  /* 0x0000000111074824 */ /* 0x000fe400078e0213 */
[----:B------:R-:W-:Y:S02]  /*0b70*/  @!P4 IMAD.MOV.U32 R6, RZ, RZ, R14 ;  /* 0x000000ffff06c224 */ /* 0x000fe400078e000e */
[----:B------:R-:W-:Y:S01]  /*0b80*/  @!P4 IMAD.MOV.U32 R7, RZ, RZ, R15 ;  /* 0x000000ffff07c224 */ /* 0x000fe200078e000f */
[----:B------:R-:W-:Y:S06]  /*0b90*/  @!P2 BRA `(.L_x_6) ;  /* 0x00000000000ca947 */ /* 0x000fec0003800000 */
[----:B------:R-:W-:Y:S01]  /*0ba0*/  UCGABAR_WAIT ;  /* 0x0000000000007dc7 */ /* 0x000fe20008000000 */
[----:B------:R-:W-:Y:S01]  /*0bb0*/  CCTL.IVALL ;  /* 0x00000000ff00798f */ /* 0x000fe20002000000 */
[----:B------:R-:W-:Y:S05]  /*0bc0*/  BRA `(.L_x_7) ;  /* 0x0000000000047947 */ /* 0x000fea0003800000 */
.L_x_6:
[----:B------:R-:W-:Y:S06]  /*0bd0*/  BAR.SYNC.DEFER_BLOCKING 0x0 ;  /* 0x0000000000007b1d */ /* 0x000fec0000010000 */
.L_x_7:
[----:B------:R-:W-:Y:S05]  /*0be0*/  @!P3 BRA `(.L_x_8) ;  /* 0x00000040009cb947 */ /* 0x000fea0003800000 */
[----:B------:R-:W-:-:S13]  /*0bf0*/  ISETP.GT.U32.AND P0, PT, R18, 0x1, PT ;  /* 0x000000011200780c */ /* 0x000fda0003f04070 */
[----:B------:R-:W-:Y:S05]  /*0c00*/  @P0 EXIT ;  /* 0x000000000000094d */ /* 0x000fea0003800000 */
[----:B------:R-:W-:Y:S01]  /*0c10*/  ULDC.64 UR4, c[0x0][0x650] ;  /* 0x0001940000047ab9 */ /* 0x000fe20000000a00 */
[----:B------:R-:W-:Y:S01]  /*0c20*/  PRMT R14, RZ, 0x7610, R14 ;  /* 0x00007610ff0e7816 */ /* 0x000fe2000000000e */
[----:B------:R-:W-:Y:S01]  /*0c30*/  IMAD.MOV.U32 R15, RZ, RZ, -0x1 ;  /* 0xffffffffff0f7424 */ /* 0x000fe200078e00ff */
[----:B------:R-:W-:Y:S01]  /*0c40*/  ISETP.GE.U32.AND P0, PT, R6, UR4, PT ;  /* 0x0000000406007c0c */ /* 0x000fe2000bf06070 */
[----:B------:R-:W-:Y:S02]  /*0c50*/  IMAD.MOV.U32 R16, RZ, RZ, -0x1 ;  /* 0xffffffffff107424 */ /* 0x000fe400078e00ff */
[----:B------:R-:W-:Y:S01]  /*0c60*/  IMAD.MOV.U32 R57, RZ, RZ, -0x1 ;  /* 0xffffffffff397424 */ /* 0x000fe200078e00ff */
[----:B------:R-:W-:-:S13]  /*0c70*/  ISETP.GE.U32.AND.EX P0, PT, R7, UR5, PT, P0 ;  /* 0x0000000507007c0c */ /* 0x000fda000bf06100 */
[----:B------:R-:W-:Y:S05]  /*0c80*/  @P0 BRA `(.L_x_9) ;  /* 0x0000000400240947 */ /* 0x000fea0003800000 */
[----:B------:R-:W0:Y:S01]  /*0c90*/  LDC.64 R22, c[0x0][0x628] ;  /* 0x00018a00ff167b82 */ /* 0x000e220000000a00 */
[----:B------:R-:W-:Y:S02]  /*0ca0*/  IMAD.MOV.U32 R14, RZ, RZ, R6 ;  /* 0x000000ffff0e7224 */ /* 0x000fe400078e0006 */
[----:B------:R-:W-:-:S05]  /*0cb0*/  IMAD.MOV.U32 R15, RZ, RZ, R7 ;  /* 0x000000ffff0f7224 */ /* 0x000fca00078e0007 */
[----:B------:R-:W1:Y:S08]  /*0cc0*/  LDC R2, c[0x0][0x630] ;  /* 0x00018c00ff027b82 */ /* 0x000e700000000800 */
[----:B------:R-:W2:Y:S01]  /*0cd0*/  LDC.64 R24, c[0x0][0x620] ;  /* 0x00018800ff187b82 */ /* 0x000ea20000000a00 */
[----:B0-----:R-:W-:-:S04]  /*0ce0*/  ISETP.NE.U32.AND P0, PT, R22, RZ, PT ;  /* 0x000000ff1600720c */ /* 0x001fc80003f05070 */
[----:B------:R-:W-:-:S13]  /*0cf0*/  ISETP.NE.AND.EX P0, PT, R23, RZ, PT, P0 ;  /* 0x000000ff1700720c */ /* 0x000fda0003f05300 */
[----:B-12---:R-:W-:Y:S05]  /*0d00*/  @!P0 BRA `(.L_x_10) ;  /* 0x0000000000288947 */ /* 0x006fea0003800000 */
[----:B------:R-:W0:Y:S02]  /*0d10*/  LDC R19, c[0x0][0x634] ;  /* 0x00018d00ff137b82 */ /* 0x000e240000000800 */
[----:B0-----:R-:W-:-:S05]  /*0d20*/  IADD3 R19, P0, R6, R19, RZ ;  /* 0x0000001306137210 */ /* 0x001fca0007f1e0ff */
[----:B------:R-:W-:-:S04]  /*0d30*/  IMAD.X R21, RZ, RZ, R7, P0 ;  /* 0x000000ffff157224 */ /* 0x000fc800000e0607 */
[----:B------:R-:W-:-:S04]  /*0d40*/  IMAD.WIDE.U32 R14, R21, R22, RZ ;  /* 0x00000016150e7225 */ /* 0x000fc800078e00ff */
[----:B------:R-:W-:-:S04]  /*0d50*/  IMAD.WIDE.U32 R16, P0, R19, R23, R14 ;  /* 0x0000001713107225 */ /* 0x000fc8000780000e */
[----:B------:R-:W-:-:S04]  /*0d60*/  IMAD.WIDE.U32 R14, R19, R22, RZ ;  /* 0x00000016130e7225 */ /* 0x000fc800078e00ff */
[----:B------:R-:W-:Y:S01]  /*0d70*/  IMAD.X R19, RZ, RZ, RZ, P0 ;  /* 0x000000ffff137224 */ /* 0x000fe200000e06ff */
[----:B------:R-:W-:Y:S01]  /*0d80*/  IADD3 RZ, P0, R15, R16, RZ ;  /* 0x000000100fff7210 */ /* 0x000fe20007f1e0ff */
[----:B------:R-:W-:-:S04]  /*0d90*/  IMAD.MOV.U32 R18, RZ, RZ, R17 ;  /* 0x000000ffff127224 */ /* 0x000fc800078e0011 */
[----:B------:R-:W-:-:S08]  /*0da0*/  IMAD.WIDE.U32.X R14, R21, R23, R18, P0 ;  /* 0x00000017150e7225 */ /* 0x000fd000000e0412 */
.L_x_10:
[----:B------:R-:W0:Y:S01]  /*0db0*/  LDC.64 R28, c[0x0][0x640] ;  /* 0x00019000ff1c7b82 */ /* 0x000e220000000a00 */
[-CC-:B------:R-:W-:Y:S01]  /*0dc0*/  SHF.R.U64 R57, R14, R2.reuse, R15.reuse ;  /* 0x000000020e397219 */ /* 0x180fe2000000120f */
[----:B------:R-:W-:Y:S01]  /*0dd0*/  IMAD.MOV.U32 R27, RZ, RZ, 0x1 ;  /* 0x00000001ff1b7424 */ /* 0x000fe200078e00ff */
[----:B------:R-:W-:Y:S02]  /*0de0*/  SHF.R.U32.HI R2, RZ, R2, R15 ;  /* 0x00000002ff027219 */ /* 0x000fe4000001160f */
[----:B------:R-:W-:-:S03]  /*0df0*/  IADD3 R5, P0, RZ, -R57, RZ ;  /* 0x80000039ff057210 */ /* 0x000fc60007f1e0ff */
[----:B------:R-:W1:Y:S02]  /*0e00*/  LDC R16, c[0x0][0x618] ;  /* 0x00018600ff107b82 */ /* 0x000e640000000800 */
[----:B------:R-:W-:-:S04]  /*0e10*/  IMAD.X R15, RZ, RZ, ~R2, P0 ;  /* 0x000000ffff0f7224 */ /* 0x000fc800000e0e02 */
[-C--:B------:R-:W-:Y:S02]  /*0e20*/  IMAD R2, R15, R24.reuse, RZ ;  /* 0x000000180f027224 */ /* 0x080fe400078e02ff */
[----:B------:R-:W2:Y:S01]  /*0e30*/  LDC R22, c[0x0][0x608] ;  /* 0x00018200ff167b82 */ /* 0x000ea20000000800 */
[----:B------:R-:W-:-:S04]  /*0e40*/  IMAD.WIDE.U32 R14, R5, R24, R6 ;  /* 0x00000018050e7225 */ /* 0x000fc800078e0006 */
[----:B------:R-:W-:-:S03]  /*0e50*/  IMAD R5, R5, R25, R2 ;  /* 0x0000001905057224 */ /* 0x000fc600078e0202 */
[----:B------:R-:W3:Y:S01]  /*0e60*/  LDC R26, c[0x0][0x658] ;  /* 0x00019600ff1a7b82 */ /* 0x000ee20000000800 */
[----:B------:R-:W-:Y:S01]  /*0e70*/  IMAD.IADD R5, R15, 0x1, R5 ;  /* 0x000000010f057824 */ /* 0x000fe200078e0205 */
[----:B0-----:R-:W-:Y:S01]  /*0e80*/  ISETP.NE.U32.AND P0, PT, R28, RZ, PT ;  /* 0x000000ff1c00720c */ /* 0x001fe20003f05070 */
[----:B------:R-:W-:-:S03]  /*0e90*/  IMAD.MOV.U32 R15, RZ, RZ, -0x1 ;  /* 0xffffffffff0f7424 */ /* 0x000fc600078e00ff */
[----:B------:R-:W-:Y:S02]  /*0ea0*/  ISETP.NE.AND.EX P0, PT, R29, RZ, PT, P0 ;  /* 0x000000ff1d00720c */ /* 0x000fe40003f05300 */
[----:B------:R-:W0:Y:S01]  /*0eb0*/  LDC R21, c[0x0][0x600] ;  /* 0x00018000ff157b82 */ /* 0x000e220000000800 */
[-CC-:B-1----:R-:W-:Y:S02]  /*0ec0*/  SHF.R.U64 R18, R14, R16.reuse, R5.reuse ;  /* 0x000000100e127219 */ /* 0x182fe40000001205 */
[----:B------:R-:W-:-:S05]  /*0ed0*/  SHF.R.U32.HI R5, RZ, R16, R5 ;  /* 0x00000010ff057219 */ /* 0x000fca0000011605 */
[----:B------:R-:W1:Y:S01]  /*0ee0*/  LDC R23, c[0x0][0x648] ;  /* 0x00019200ff177b82 */ /* 0x000e620000000800 */
[-CC-:B--2---:R-:W-:Y:S02]  /*0ef0*/  SHF.R.U64 R30, R18, R22.reuse, R5.reuse ;  /* 0x00000016121e7219 */ /* 0x184fe40000001205 */
[----:B------:R-:W-:Y:S01]  /*0f00*/  SHF.R.U32.HI R5, RZ, R22, R5 ;  /* 0x00000016ff057219 */ /* 0x000fe20000011605 */
[----:B------:R-:W-:-:S04]  /*0f10*/  IMAD R22, R13, R20, R4 ;  /* 0x000000140d167224 */ /* 0x000fc800078e0204 */
[----:B------:R-:W2:Y:S01]  /*0f20*/  LDC R25, c[0x0][0x638] ;  /* 0x00018e00ff197b82 */ /* 0x000ea20000000800 */
[-CC-:B---3--:R-:W-:Y:S02]  /*0f30*/  SHF.R.U64 R20, R30, R26.reuse, R5.reuse ;  /* 0x0000001a1e147219 */ /* 0x188fe40000001205 */
[-C--:B------:R-:W-:Y:S02]  /*0f40*/  SHF.L.U32 R2, R15, R26.reuse, RZ ;  /* 0x0000001a0f027219 */ /* 0x080fe400000006ff */
[----:B------:R-:W-:Y:S01]  /*0f50*/  SHF.R.U32.HI R5, RZ, R26, R5 ;  /* 0x0000001aff057219 */ /* 0x000fe20000011605 */
[----:B------:R-:W-:Y:S01]  /*0f60*/  IMAD.MOV.U32 R4, RZ, RZ, R20 ;  /* 0x000000ffff047224 */ /* 0x000fe200078e0014 */
[----:B------:R-:W-:Y:S01]  /*0f70*/  LOP3.LUT R13, RZ, R2, RZ, 0x33, !PT ;  /* 0x00000002ff0d7212 */ /* 0x000fe200078e33ff */
[----:B------:R-:W3:Y:S01]  /*0f80*/  LDC R24, c[0x0][0x610] ;  /* 0x00018400ff187b82 */ /* 0x000ee20000000800 */
[----:B------:R-:W-:Y:S05]  /*0f90*/  @!P0 BRA `(.L_x_11) ;  /* 0x0000000000288947 */ /* 0x000fea0003800000 */
[----:B------:R-:W4:Y:S02]  /*0fa0*/  LDC R17, c[0x0][0x64c] ;  /* 0x00019300ff117b82 */ /* 0x000f240000000800 */
[----:B----4-:R-:W-:-:S05]  /*0fb0*/  IADD3 R17, P0, R20, R17, RZ ;  /* 0x0000001114117210 */ /* 0x010fca0007f1e0ff */
        /* <DEDUP_REMOVED lines=8> */
.L_x_11:
[----:B-1----:R-:W-:Y:S01]  /*1040*/  SHF.R.U64 R4, R4, R23, R5 ;  /* 0x0000001704047219 */ /* 0x002fe20000001205 */
[----:B0-----:R-:W-:Y:S01]  /*1050*/  VIADD R5, R21, 0xffffffff ;  /* 0xffffffff15057836 */ /* 0x001fe20000000000 */
[----:B------:R-:W-:Y:S02]  /*1060*/  SHF.L.U32 R2, R27, R26, RZ ;  /* 0x0000001a1b027219 */ /* 0x000fe400000006ff */
[----:B------:R-:W-:Y:S01]  /*1070*/  LOP3.LUT R13, R30, R13, RZ, 0xc0, !PT ;  /* 0x0000000d1e0d7212 */ /* 0x000fe200078ec0ff */
[----:B------:R-:W-:Y:S01]  /*1080*/  IMAD.MOV R14, RZ, RZ, -R4 ;  /* 0x000000ffff0e7224 */ /* 0x000fe200078e0a04 */
[----:B------:R-:W-:Y:S02]  /*1090*/  SEL R11, R11, R22, !P4 ;  /* 0x000000160b0b7207 */ /* 0x000fe40006000000 */
[----:B------:R-:W-:Y:S01]  /*10a0*/  LOP3.LUT R5, R18, R5, RZ, 0xc0, !PT ;  /* 0x0000000512057212 */ /* 0x000fe200078ec0ff */
[----:B------:R-:W-:Y:S02]  /*10b0*/  IMAD R4, R2, R4, R13 ;  /* 0x0000000402047224 */ /* 0x000fe400078e020d */
[----:B--2---:R-:W-:-:S02]  /*10c0*/  IMAD R2, R14, R25, R20 ;  /* 0x000000190e027224 */ /* 0x004fc400078e0214 */
[----:B---3--:R-:W-:Y:S02]  /*10d0*/  IMAD R11, R4, R24, R11 ;  /* 0x00000018040b7224 */ /* 0x008fe400078e020b */
[----:B------:R-:W-:Y:S02]  /*10e0*/  IMAD R2, R2, R21, R5 ;  /* 0x0000001502027224 */ /* 0x000fe400078e0205 */
[----:B------:R-:W-:-:S03]  /*10f0*/  IMAD.MOV.U32 R14, RZ, RZ, 0x1 ;  /* 0x00000001ff0e7424 */ /* 0x000fc600078e00ff */
[----:B------:R-:W-:Y:S02]  /*1100*/  SEL R16, R2, R11, !P4 ;  /* 0x0000000b02107207 */ /* 0x000fe40006000000 */
[----:B------:R-:W-:-:S07]  /*1110*/  SEL R15, R11, R2, !P4 ;  /* 0x000000020b0f7207 */ /* 0x000fce0006000000 */
.L_x_9:
[----:B------:R-:W-:-:S08]  /*1120*/  NOP ;  /* 0x0000000000007918 */ /* 0x000fd00000000000 */
[----:B------:R-:W0:Y:S02]  /*1130*/  USETMAXREG.TRY_ALLOC.CTAPOOL UP0, 0xe8 ;  /* 0x000000e8000079c8 */ /* 0x000e240008000600 */
[----:B0-----:R-:W-:-:S13]  /*1140*/  PLOP3.LUT P0, PT, PT, PT, UP0, 0x80, 0x0 ;  /* 0x000000000000781c */ /* 0x001fda0003f0f008 */
[----:B------:R-:W-:Y:S05]  /*1150*/  @!P0 BRA `(.L_x_9) ;  /* 0xfffffffc00f08947 */ /* 0x000fea000383ffff */
[----:B------:R-:W-:Y:S01]  /*1160*/  ULDC.64 UR4, c[0x0][0x598] ;  /* 0x0001660000047ab9 */ /* 0x000fe20000000a00 */
[----:B------:R-:W-:Y:S01]  /*1170*/  ULDC.64 UR20, c[0x0][0x208] ;  /* 0x0000820000147ab9 */ /* 0x000fe20000000a00 */
[----:B------:R-:W-:-:S04]  /*1180*/  ISETP.NE.U32.AND P0, PT, RZ, UR4, PT ;  /* 0x00000004ff007c0c */ /* 0x000fc8000bf05070 */
[----:B------:R-:W-:-:S13]  /*1190*/  ISETP.NE.AND.EX P0, PT, RZ, UR5, PT, P0 ;  /* 0x00000005ff007c0c */ /* 0x000fda000bf05300 */
[----:B------:R-:W-:Y:S05]  /*11a0*/  @!P0 BRA `(.L_x_12) ;  /* 0x00000000001c8947 */ /* 0x000fea0003800000 */
[----:B------:R-:W0:Y:S02]  /*11b0*/  LDC.64 R4, c[0x0][0x598] ;  /* 0x00016600ff047b82 */ /* 0x000e240000000a00 */
[----:B0-----:R-:W2:Y:S02]  /*11c0*/  LDG.E.64 R4, desc[UR20][R4.64] ;  /* 0x0000001404047981 */ /* 0x001ea4000c1e1b00 */
[----:B--2---:R-:W-:-:S04]  /*11d0*/  ISETP.NE.U32.AND P0, PT, R4, RZ, PT ;  /* 0x000000ff0400720c */ /* 0x004fc80003f05070 */
[----:B------:R-:W-:-:S13]  /*11e0*/  ISETP.NE.AND.EX P0, PT, R5, RZ, PT, P0 ;  /* 0x000000ff0500720c */ /* 0x000fda0003f05300 */
[----:B------:R-:W-:Y:S05]  /*11f0*/  @!P0 BRA `(.L_x_12) ;  /* 0x0000000000088947 */ /* 0x000fea0003800000 */
[----:B------:R0:W5:Y:S01]  /*1200*/  LD.E R2, desc[UR20][R4.64] ;  /* 0x0000001404027980 */ /* 0x000162000c101900 */
[----:B------:R-:W-:Y:S05]  /*1210*/  BRA `(.L_x_13) ;  /* 0x0000000000207947 */ /* 0x000fea0003800000 */
.L_x_12:
[----:B------:R-:W-:Y:S02]  /*1220*/  ULDC.64 UR4, c[0x0][0x588] ;  /* 0x0001620000047ab9 */ /* 0x000fe40000000a00 */
[----:B------:R-:W-:-:S04]  /*1230*/  ISETP.NE.U32.AND P0, PT, RZ, UR4, PT ;  /* 0x00000004ff007c0c */ /* 0x000fc8000bf05070 */
[----:B------:R-:W-:-:S13]  /*1240*/  ISETP.NE.AND.EX P0, PT, RZ, UR5, PT, P0 ;  /* 0x00000005ff007c0c */ /* 0x000fda000bf05300 */
[----:B------:R-:W-:Y:S05]  /*1250*/  @!P0 BRA `(.L_x_14) ;  /* 0x00000000000c8947 */ /* 0x000fea0003800000 */
[----:B------:R-:W0:Y:S02]  /*1260*/  LDC.64 R4, c[0x0][0x588] ;  /* 0x00016200ff047b82 */ /* 0x000e240000000a00 */
[----:B0-----:R1:W5:Y:S01]  /*1270*/  LDG.E R2, desc[UR20][R4.64] ;  /* 0x0000001404027981 */ /* 0x001362000c1e1900 */
[----:B------:R-:W-:Y:S05]  /*1280*/  BRA `(.L_x_13) ;  /* 0x0000000000047947 */ /* 0x000fea0003800000 */
.L_x_14:
[----:B------:R-:W2:Y:S02]  /*1290*/  LDC R2, c[0x0][0x580] ;  /* 0x00016000ff027b82 */ /* 0x000ea40000000800 */
.L_x_13:
[----:B------:R-:W-:Y:S02]  /*12a0*/  ULDC.64 UR4, c[0x0][0x5a0] ;  /* 0x0001680000047ab9 */ /* 0x000fe40000000a00 */
[----:B------:R-:W-:-:S04]  /*12b0*/  ISETP.NE.U32.AND P0, PT, RZ, UR4, PT ;  /* 0x00000004ff007c0c */ /* 0x000fc8000bf05070 */
[----:B------:R-:W-:-:S13]  /*12c0*/  ISETP.NE.AND.EX P0, PT, RZ, UR5, PT, P0 ;  /* 0x00000005ff007c0c */ /* 0x000fda000bf05300 */
[----:B------:R-:W-:Y:S05]  /*12d0*/  @!P0 BRA `(.L_x_15) ;  /* 0x00000000001c8947 */ /* 0x000fea0003800000 */
[----:B01----:R-:W0:Y:S02]  /*12e0*/  LDC.64 R4, c[0x0][0x5a0] ;  /* 0x00016800ff047b82 */ /* 0x003e240000000a00 */
[----:B0-----:R-:W3:Y:S02]  /*12f0*/  LDG.E.64 R4, desc[UR20][R4.64] ;  /* 0x0000001404047981 */ /* 0x001ee4000c1e1b00 */
[----:B---3--:R-:W-:-:S04]  /*1300*/  ISETP.NE.U32.AND P0, PT, R4, RZ, PT ;  /* 0x000000ff0400720c */ /* 0x008fc80003f05070 */
[----:B------:R-:W-:-:S13]  /*1310*/  ISETP.NE.AND.EX P0, PT, R5, RZ, PT, P0 ;  /* 0x000000ff0500720c */ /* 0x000fda0003f05300 */
[----:B------:R-:W-:Y:S05]  /*1320*/  @!P0 BRA `(.L_x_15) ;  /* 0x0000000000088947 */ /* 0x000fea0003800000 */
[----:B------:R0:W5:Y:S01]  /*1330*/  LD.E R11, desc[UR20][R4.64] ;  /* 0x00000014040b7980 */ /* 0x000162000c101900 */
[----:B------:R-:W-:Y:S05]  /*1340*/  BRA `(.L_x_16) ;  /* 0x0000000000207947 */ /* 0x000fea0003800000 */
.L_x_15:
[----:B------:R-:W-:Y:S02]  /*1350*/  ULDC.64 UR4, c[0x0][0x590] ;  /* 0x0001640000047ab9 */ /* 0x000fe40000000a00 */
[----:B------:R-:W-:-:S04]  /*1360*/  ISETP.NE.U32.AND P0, PT, RZ, UR4, PT ;  /* 0x00000004ff007c0c */ /* 0x000fc8000bf05070 */
[----:B------:R-:W-:-:S13]  /*1370*/  ISETP.NE.AND.EX P0, PT, RZ, UR5, PT, P0 ;  /* 0x00000005ff007c0c */ /* 0x000fda000bf05300 */
[----:B------:R-:W-:Y:S05]  /*1380*/  @!P0 BRA `(.L_x_17) ;  /* 0x00000000000c8947 */ /* 0x000fea0003800000 */
[----:B01----:R-:W0:Y:S02]  /*1390*/  LDC.64 R4, c[0x0][0x590] ;  /* 0x00016400ff047b82 */ /* 0x003e240000000a00 */
[----:B0-----:R1:W5:Y:S01]  /*13a0*/  LDG.E R11, desc[UR20][R4.64] ;  /* 0x00000014040b7981 */ /* 0x001362000c1e1900 */
[----:B------:R-:W-:Y:S05]  /*13b0*/  BRA `(.L_x_16) ;  /* 0x0000000000047947 */ /* 0x000fea0003800000 */
.L_x_17:
[----:B------:R-:W3:Y:S02]  /*13c0*/  LDC R11, c[0x0][0x584] ;  /* 0x00016100ff0b7b82 */ /* 0x000ee40000000800 */
.L_x_16:
[----:B------:R-:W-:-:S13]  /*13d0*/  LOP3.LUT P0, RZ, R14, 0xff, RZ, 0xc0, !PT ;  /* 0x000000ff0eff7812 */ /* 0x000fda000780c0ff */
[----:B------:R-:W-:Y:S05]  /*13e0*/  @!P0 EXIT ;  /* 0x000000000000894d */ /* 0x000fea0003800000 */
[----:B------:R-:W-:Y:S01]  /*13f0*/  SHF.R.U32.HI R8, RZ, 0x1, R8 ;  /* 0x00000001ff087819 */ /* 0x000fe20000011608 */
[----:B------:R-:W-:Y:S01]  /*1400*/  ULDC UR4, c[0x0][0x28c] ;  /* 0x0000a30000047ab9 */ /* 0x000fe20000000800 */
[----:B01----:R-:W-:Y:S01]  /*1410*/  SHF.R.U32.HI R4, RZ, 0x2, R3 ;  /* 0x00000002ff047819 */ /* 0x003fe20000011603 */
[----:B------:R-:W-:Y:S01]  /*1420*/  UIADD3 UR4, UR4, 0x3f, URZ ;  /* 0x0000003f04047890 */ /* 0x000fe2000fffe03f */
[----:B------:R-:W-:Y:S02]  /*1430*/  LOP3.LUT R12, R12, 0x1, RZ, 0xc0, !PT ;  /* 0x000000010c0c7812 */ /* 0x000fe400078ec0ff */
[----:B------:R-:W-:Y:S01]  /*1440*/  LOP3.LUT R5, R8, 0x30, RZ, 0xc0, !PT ;  /* 0x0000003008057812 */ /* 0x000fe200078ec0ff */
[----:B------:R-:W-:Y:S01]  /*1450*/  USHF.R.S32.HI UR5, URZ, 0x1f, UR4 ;  /* 0x0000001f3f057899 */ /* 0x000fe20008011404 */
[----:B------:R-:W-:Y:S01]  /*1460*/  LOP3.LUT R4, R4, 0x7, RZ, 0xc0, !PT ;  /* 0x0000000704047812 */ /* 0x000fe200078ec0ff */
[----:B------:R-:W-:Y:S01]  /*1470*/  IMAD.SHL.U32 R17, R12, 0x40, RZ ;  /* 0x000000400c117824 */ /* 0x000fe200078e00ff */
[----:B------:R-:W-:Y:S01]  /*1480*/  LOP3.LUT R68, R0, 0x1, RZ, 0xfc, !PT ;  /* 0x0000000100447812 */ /* 0x000fe200078efcff */
[----:B------:R-:W-:Y:S01]  /*1490*/  ULEA.HI UR5, UR5, UR4, URZ, 0x6 ;  /* 0x0000000405057291 */ /* 0x000fe2000f8f303f */
[----:B------:R-:W-:-:S02]  /*14a0*/  IADD3 R13, RZ, -R5, -R4 ;  /* 0x80000005ff0d7210 */ /* 0x000fc40007ffe804 */
[----:B------:R-:W-:Y:S01]  /*14b0*/  LOP3.LUT R4, R17, 0x40, R4, 0xe2, !PT ;  /* 0x0000004011047812 */ /* 0x000fe200078ee204 */
[----:B------:R-:W-:Y:S01]  /*14c0*/  ULDC UR4, c[0x0][0x284] ;  /* 0x0000a10000047ab9 */ /* 0x000fe20000000800 */
[----:B------:R-:W-:Y:S01]  /*14d0*/  USHF.R.S32.HI UR9, URZ, 0x6, UR5 ;  /* 0x000000063f097899 */ /* 0x000fe20008011405 */
[----:B------:R-:W-:Y:S01]  /*14e0*/  IMAD R8, R12, -0x40, R13 ;  /* 0xffffffc00c087824 */ /* 0x000fe200078e020d */
[----:B------:R-:W-:Y:S01]  /*14f0*/  LOP3.LUT R4, R4, R5, RZ, 0xfc, !PT ;  /* 0x0000000504047212 */ /* 0x000fe200078efcff */
[----:B------:R-:W-:Y:S01]  /*1500*/  IMAD.MOV.U32 R5, RZ, RZ, RZ ;  /* 0x000000ffff057224 */ /* 0x000fe200078e00ff */
[----:B------:R-:W-:Y:S01]  /*1510*/  UMOV UR5, URZ ;  /* 0x0000003f00057c82 */ /* 0x000fe20008000000 */
[----:B------:R-:W-:Y:S01]  /*1520*/  VIADD R8, R8, UR4 ;  /* 0x0000000408087c36 */ /* 0x000fe20008000000 */
[----:B------:R-:W-:-:S06]  /*1530*/  UMOV UR4, URZ ;  /* 0x0000003f00047c82 */ /* 0x000fcc0008000000 */
.L_x_92:
[----:B------:R-:W-:Y:S01]  /*1540*/  LOP3.LUT R12, R3, 0x80, RZ, 0xc0, !PT ;  /* 0x00000080030c7812 */ /* 0x000fe200078ec0ff */
[----:B------:R-:W0:Y:S01]  /*1550*/  S2UR UR16, SR_CgaCtaId ;  /* 0x00000000001079c3 */ /* 0x000e220000008800 */
[----:B------:R-:W-:Y:S01]  /*1560*/  UMOV UR12, 0x400 ;  /* 0x00000400000c7882 */ /* 0x000fe20000000000 */
[----:B------:R-:W-:Y:S01]  /*1570*/  UMOV UR6, URZ ;  /* 0x0000003f00067c82 */ /* 0x000fe20008000000 */
[----:B------:R-:W-:Y:S01]  /*1580*/  SHF.R.U32.HI R12, RZ, 0x7, R12 ;  /* 0x00000007ff0c7819 */ /* 0x000fe2000001160c */
[----:B------:R-:W-:Y:S01]  /*1590*/  UMOV UR7, URZ ;  /* 0x0000003f00077c82 */ /* 0x000fe20008000000 */
[----:B------:R-:W-:Y:S02]  /*15a0*/  CS2R R20, SRZ ;  /* 0x0000000000147805 */ /* 0x000fe4000001ff00 */
[----:B------:R-:W-:Y:S02]  /*15b0*/  CS2R R22, SRZ ;  /* 0x0000000000167805 */ /* 0x000fe4000001ff00 */
[----:B------:R-:W-:Y:S01]  /*15c0*/  CS2R R48, SRZ ;  /* 0x0000000000307805 */ /* 0x000fe2000001ff00 */
[----:B------:R-:W1:Y:S01]  /*15d0*/  LDC R13, c[0x0][0x28c] ;  /* 0x0000a300ff0d7b82 */ /* 0x000e620000000800 */
[----:B----4-:R-:W4:Y:S01]  /*15e0*/  SHFL.IDX PT, R12, R12, RZ, 0x1f ;  /* 0x00001fff0c0c7589 */ /* 0x010f2200000e0000 */
[----:B------:R-:W-:-:S02]  /*15f0*/  CS2R R50, SRZ ;  /* 0x0000000000327805 */ /* 0x000fc4000001ff00 */
[----:B------:R-:W-:Y:S02]  /*1600*/  CS2R R52, SRZ ;  /* 0x0000000000347805 */ /* 0x000fe4000001ff00 */
[----:B------:R-:W-:Y:S01]  /*1610*/  CS2R R54, SRZ ;  /* 0x0000000000367805 */ /* 0x000fe2000001ff00 */
[----:B------:R-:W-:Y:S01]  /*1620*/  IMAD.MOV.U32 R56, RZ, RZ, RZ ;  /* 0x000000ffff387224 */ /* 0x000fe200078e00ff */
[----:B------:R-:W-:Y:S02]  /*1630*/  CS2R R58, SRZ ;  /* 0x00000000003a7805 */ /* 0x000fe4000001ff00 */
[----:B------:R-:W-:Y:S02]  /*1640*/  CS2R R60, SRZ ;  /* 0x00000000003c7805 */ /* 0x000fe4000001ff00 */
[----:B------:R-:W-:Y:S02]  /*1650*/  CS2R R62, SRZ ;  /* 0x00000000003e7805 */ /* 0x000fe4000001ff00 */
[----:B------:R-:W-:-:S02]  /*1660*/  CS2R R64, SRZ ;  /* 0x0000000000407805 */ /* 0x000fc4000001ff00 */
[----:B------:R-:W-:Y:S01]  /*1670*/  CS2R R66, SRZ ;  /* 0x0000000000427805 */ /* 0x000fe2000001ff00 */
[----:B------:R-:W-:Y:S01]  /*1680*/  IMAD.MOV.U32 R69, RZ, RZ, RZ ;  /* 0x000000ffff457224 */ /* 0x000fe200078e00ff */
[----:B------:R-:W-:Y:S01]  /*1690*/  CS2R R40, SRZ ;  /* 0x0000000000287805 */ /* 0x000fe2000001ff00 */
[----:B--23--:R-:W-:Y:S01]  /*16a0*/  IMAD.U32 R18, RZ, RZ, UR4 ;  /* 0x00000004ff127e24 */ /* 0x00cfe2000f8e00ff */
[----:B------:R-:W-:Y:S02]  /*16b0*/  CS2R R42, SRZ ;  /* 0x00000000002a7805 */ /* 0x000fe4000001ff00 */
[----:B------:R-:W-:Y:S02]  /*16c0*/  CS2R R44, SRZ ;  /* 0x00000000002c7805 */ /* 0x000fe4000001ff00 */
[----:B------:R-:W-:Y:S02]  /*16d0*/  CS2R R46, SRZ ;  /* 0x00000000002e7805 */ /* 0x000fe4000001ff00 */
[----:B------:R-:W-:-:S02]  /*16e0*/  CS2R R32, SRZ ;  /* 0x0000000000207805 */ /* 0x000fc4000001ff00 */
[----:B------:R-:W-:Y:S02]  /*16f0*/  CS2R R34, SRZ ;  /* 0x0000000000227805 */ /* 0x000fe4000001ff00 */
[----:B------:R-:W-:Y:S02]  /*1700*/  CS2R R36, SRZ ;  /* 0x0000000000247805 */ /* 0x000fe4000001ff00 */
[----:B------:R-:W-:Y:S02]  /*1710*/  CS2R R38, SRZ ;  /* 0x0000000000267805 */ /* 0x000fe4000001ff00 */
[----:B------:R-:W-:Y:S02]  /*1720*/  CS2R R24, SRZ ;  /* 0x0000000000187805 */ /* 0x000fe4000001ff00 */
[----:B------:R-:W-:Y:S02]  /*1730*/  CS2R R26, SRZ ;  /* 0x00000000001a7805 */ /* 0x000fe4000001ff00 */
[----:B------:R-:W-:-:S02]  /*1740*/  CS2R R28, SRZ ;  /* 0x00000000001c7805 */ /* 0x000fc4000001ff00 */
[----:B-1----:R-:W-:Y:S02]  /*1750*/  ISETP.GE.AND P0, PT, R13, 0x1, PT ;  /* 0x000000010d00780c */ /* 0x002fe40003f06270 */
[----:B------:R-:W-:Y:S02]  /*1760*/  CS2R R30, SRZ ;  /* 0x00000000001e7805 */ /* 0x000fe4000001ff00 */
[----:B----4-:R-:W-:-:S13]  /*1770*/  R2UR UR8, R12 ;  /* 0x000000000c0872ca */ /* 0x010fda00000e0000 */
[----:B------:R-:W-:-:S04]  /*1780*/  ULEA.HI UR10, UR8, UR8, URZ, 0x1 ;  /* 0x00000008080a7291 */ /* 0x000fc8000f8f083f */
[----:B------:R-:W-:Y:S02]  /*1790*/  ULOP3.LUT UR11, UR10, 0xffffe, URZ, 0xc0, !UPT ;  /* 0x000ffffe0a0b7892 */ /* 0x000fe4000f8ec03f */
[----:B0-----:R-:W-:Y:S02]  /*17a0*/  ULEA UR10, UR16, UR12, 0x18 ;  /* 0x0000000c100a7291 */ /* 0x001fe4000f8ec03f */
[----:B------:R-:W-:Y:S01]  /*17b0*/  UIADD3 UR11, UR8, -UR11, URZ ;  /* 0x8000000b080b7290 */ /* 0x000fe2000fffe03f */
[----:B------:R-:W-:Y:S02]  /*17c0*/  UMOV UR12, UR5 ;  /* 0x00000005000c7c82 */ /* 0x000fe40008000000 */
[----:B------:R-:W-:Y:S01]  /*17d0*/  UMOV UR8, URZ ;  /* 0x0000003f00087c82 */ /* 0x000fe20008000000 */
[----:B------:R-:W-:-:S04]  /*17e0*/  ULEA UR11, UR11, UR10, 0xc ;  /* 0x0000000a0b0b7291 */ /* 0x000fc8000f8e603f */
[----:B------:R-:W-:-:S04]  /*17f0*/  UIADD3 UR11, UR11, 0x200, URZ ;  /* 0x000002000b0b7890 */ /* 0x000fc8000fffe03f */
[----:B------:R-:W-:-:S04]  /*1800*/  USHF.R.U32.HI UR11, URZ, 0x4, UR11 ;  /* 0x000000043f0b7899 */ /* 0x000fc8000801160b */
[----:B------:R-:W-:-:S04]  /*1810*/  ULOP3.LUT UR11, UR11, 0x3fff, URZ, 0xc0, !UPT ;  /* 0x00003fff0b0b7892 */ /* 0x000fc8000f8ec03f */
[----:B------:R-:W-:Y:S01]  /*1820*/  ULOP3.LUT UR11, UR11, 0x10000, URZ, 0xfc, !UPT ;  /* 0x000100000b0b7892 */ /* 0x000fe2000f8efc3f */
[----:B------:R-:W-:Y:S11]  /*1830*/  @!P0 BRA `(.L_x_18) ;  /* 0x0000000400848947 */ /* 0x000ff60003800000 */
[----:B------:R-:W-:-:S13]  /*1840*/  ISETP.NE.AND P1, PT, R68, 0x3, PT ;  /* 0x000000034400780c */ /* 0x000fda0003f25270 */
[----:B------:R-:W-:Y:S05]  /*1850*/  @!P1 BRA `(.L_x_19) ;  /* 0x0000000000049947 */ /* 0x000fea0003800000 */
[----:B------:R-:W-:Y:S01]  /*1860*/  BPT.TRAP 0x1 ;  /* 0x000000040000795c */ /* 0x000fe20000300000 */
.L_x_19:
[----:B------:R-:W-:Y:S01]  /*1870*/  ULEA UR6, UR5, UR10, 0x3 ;  /* 0x0000000a05067291 */ /* 0x000fe2000f8e183f */
[----:B------:R-:W-:-:S05]  /*1880*/  IMAD.U32 R12, RZ, RZ, UR4 ;  /* 0x00000004ff0c7e24 */ /* 0x000fca000f8e00ff */
[----:B------:R-:W-:-:S04]  /*1890*/  SHF.L.U32 R12, R12, 0x1f, RZ ;  /* 0x0000001f0c0c7819 */ /* 0x000fc800000006ff */
[----:B------:R0:W1:Y:S01]  /*18a0*/  SYNCS.PHASECHK.TRANS64.TRYWAIT P0, [UR6], R12 ;  /* 0x0000000cff0075a7 */ /* 0x0000620008000146 */
[----:B------:R-:W-:Y:S05]  /*18b0*/  @!P1 BRA `(.L_x_20) ;  /* 0x0000000000049947 */ /* 0x000fea0003800000 */
[----:B------:R-:W-:Y:S01]  /*18c0*/  BPT.TRAP 0x1 ;  /* 0x000000040000795c */ /* 0x000fe20000300000 */
.L_x_20:
[----:B-1----:R-:W-:Y:S05]  /*18d0*/  @P0 BRA `(.L_x_21) ;  /* 0x0000000000080947 */ /* 0x002fea0003800000 */
[----:B------:R-:W1:Y:S02]  /*18e0*/  SYNCS.PHASECHK.TRANS64.TRYWAIT P0, [UR6], R12 ;  /* 0x0000000cff0075a7 */ /* 0x000e640008000146 */
[----:B-1----:R-:W-:Y:S05]  /*18f0*/  @!P0 BRA `(.L_x_22) ;  /* 0x0000005000d48947 */ /* 0x002fea0003800000 */
.L_x_21:
[----:B------:R-:W-:Y:S01]  /*1900*/  UIADD3 UR6, UR10, 0x28200, URZ ;  /* 0x000282000a067890 */ /* 0x000fe2000fffe03f */
[----:B------:R-:W-:Y:S01]  /*1910*/  WARPGROUP.ARRIVE ;  /* 0x00000000000079c5 */ /* 0x000fe20000000000 */
[----:B------:R-:W-:Y:S01]  /*1920*/  ULEA UR7, UR5, UR11, 0x9 ;  /* 0x0000000b05077291 */ /* 0x000fe2000f8e483f */
[----:B------:R-:W-:Y:S01]  /*1930*/  CS2R R20, SRZ ;  /* 0x0000000000147805 */ /* 0x000fe2000001ff00 */
[----:B------:R-:W-:Y:S01]  /*1940*/  USHF.R.U32.HI UR6, URZ, 0x4, UR6 ;  /* 0x000000043f067899 */ /* 0x000fe20008011606 */
[----:B------:R-:W-:Y:S01]  /*1950*/  CS2R R22, SRZ ;  /* 0x0000000000167805 */ /* 0x000fe2000001ff00 */
[----:B------:R-:W-:Y:S01]  /*1960*/  UMOV UR17, 0x80000020 ;  /* 0x8000002000117882 */ /* 0x000fe20000000000 */
[----:B------:R-:W-:Y:S01]  /*1970*/  UMOV UR19, 0x80000020 ;  /* 0x8000002000137882 */ /* 0x000fe20000000000 */
[----:B------:R-:W-:Y:S01]  /*1980*/  ULOP3.LUT UR6, UR6, 0x3fff, URZ, 0xc0, !UPT ;  /* 0x00003fff06067892 */ /* 0x000fe2000f8ec03f */
[----:B------:R-:W-:Y:S01]  /*1990*/  CS2R R48, SRZ ;  /* 0x0000000000307805 */ /* 0x000fe2000001ff00 */
[----:B------:R-:W-:Y:S01]  /*19a0*/  UMOV UR16, UR7 ;  /* 0x0000000700107c82 */ /* 0x000fe20008000000 */
[----:B------:R-:W-:Y:S01]  /*19b0*/  CS2R R50, SRZ ;  /* 0x0000000000327805 */ /* 0x000fe2000001ff00 */
[----:B------:R-:W-:Y:S01]  /*19c0*/  ULOP3.LUT UR6, UR6, 0x10000, URZ, 0xfc, !UPT ;  /* 0x0001000006067892 */ /* 0x000fe2000f8efc3f */
[----:B------:R-:W-:-:S02]  /*19d0*/  CS2R R52, SRZ ;  /* 0x0000000000347805 */ /* 0x000fc4000001ff00 */
[----:B------:R-:W-:Y:S01]  /*19e0*/  CS2R R54, SRZ ;  /* 0x0000000000367805 */ /* 0x000fe2000001ff00 */
[----:B------:R-:W-:Y:S01]  /*19f0*/  IMAD.MOV.U32 R56, RZ, RZ, RZ ;  /* 0x000000ffff387224 */ /* 0x000fe200078e00ff */
[----:B------:R-:W-:Y:S01]  /*1a00*/  UIMAD UR8, UR5, 0xc0, UR6 ;  /* 0x000000c0050878a4 */ /* 0x000fe2000f8e0206 */
[----:B------:R-:W-:Y:S02]  /*1a10*/  CS2R R58, SRZ ;  /* 0x00000000003a7805 */ /* 0x000fe4000001ff00 */
[----:B------:R-:W-:Y:S02]  /*1a20*/  CS2R R60, SRZ ;  /* 0x00000000003c7805 */ /* 0x000fe4000001ff00 */
[----:B------:R-:W-:Y:S01]  /*1a30*/  CS2R R62, SRZ ;  /* 0x00000000003e7805 */ /* 0x000fe2000001ff00 */
[----:B------:R-:W-:Y:S01]  /*1a40*/  UIADD3 UR6, UR8, 0x40, URZ ;  /* 0x0000004008067890 */ /* 0x000fe2000fffe03f */
[----:B------:R-:W-:Y:S01]  /*1a50*/  CS2R R64, SRZ ;  /* 0x0000000000407805 */ /* 0x000fe2000001ff00 */
[----:B------:R-:W-:Y:S01]  /*1a60*/  UIADD3 UR12, UR8, 0x80, URZ ;  /* 0x00000080080c7890 */ /* 0x000fe2000fffe03f */
[----:B------:R-:W-:Y:S01]  /*1a70*/  CS2R R66, SRZ ;  /* 0x0000000000427805 */ /* 0x000fe2000001ff00 */
[----:B------:R-:W-:Y:S01]  /*1a80*/  UMOV UR18, UR8 ;  /* 0x0000000800127c82 */ /* 0x000fe20008000000 */
[----:B------:R-:W-:Y:S01]  /*1a90*/  IMAD.MOV.U32 R69, RZ, RZ, RZ ;  /* 0x000000ffff457224 */ /* 0x000fe200078e00ff */
[----:B------:R-:W-:Y:S01]  /*1aa0*/  QGMMA.64x16x32.F32.E4M3.E4M3 R40, gdesc[UR16], RZ, !UPT ;  /* 0x00200000102879f3 */ /* 0x000fe2000c7008ff */
[----:B------:R-:W-:Y:S01]  /*1ab0*/  UMOV UR18, UR6 ;  /* 0x0000000600127c82 */ /* 0x000fe20008000000 */
[----:B------:R-:W-:Y:S01]  /*1ac0*/  UMOV UR19, 0x80000020 ;  /* 0x8000002000137882 */ /* 0x000fe20000000000 */
[----:B------:R-:W-:Y:S01]  /*1ad0*/  UMOV UR6, 0x2 ;  /* 0x0000000200067882 */ /* 0x000fe20000000000 */
[----:B------:R-:W-:Y:S01]  /*1ae0*/  QGMMA.64x16x32.F32.E4M3.E4M3 R32, gdesc[UR16], RZ, !UPT ;  /* 0x00200000102079f3 */ /* 0x000fe2000c7008ff */
[----:B------:R-:W-:Y:S01]  /*1af0*/  UMOV UR18, UR12 ;  /* 0x0000000c00127c82 */ /* 0x000fe20008000000 */
[----:B------:R-:W-:-:S02]  /*1b00*/  UMOV UR19, 0x80000020 ;  /* 0x8000002000137882 */ /* 0x000fc40000000000 */
[----:B------:R-:W-:Y:S01]  /*1b10*/  QGMMA.64x16x32.F32.E4M3.E4M3 R24, gdesc[UR16], RZ, !UPT ;  /* 0x00200000101879f3 */ /* 0x000fe2000c7008ff */
[----:B------:R-:W-:Y:S02]  /*1b20*/  UIADD3 UR16, UR7, 0x2, URZ ;  /* 0x0000000207107890 */ /* 0x000fe4000fffe03f */
[----:B------:R-:W-:Y:S02]  /*1b30*/  UIADD3 UR18, UR8, 0x2, URZ ;  /* 0x0000000208127890 */ /* 0x000fe4000fffe03f */
[----:B------:R-:W-:Y:S01]  /*1b40*/  UIADD3 UR7, UR8, 0x42, URZ ;  /* 0x0000004208077890 */ /* 0x000fe2000fffe03f */
[----:B------:R-:W-:Y:S01]  /*1b50*/  UMOV UR17, 0x80000020 ;  /* 0x8000002000117882 */ /* 0x000fe20000000000 */
[----:B------:R-:W-:Y:S01]  /*1b60*/  UMOV UR19, 0x80000020 ;  /* 0x8000002000137882 */ /* 0x000fe20000000000 */
[----:B------:R-:W-:-:S04]  /*1b70*/  UIADD3 UR8, UR8, 0x82, URZ ;  /* 0x0000008208087890 */ /* 0x000fc8000fffe03f */
[----:B------:R-:W-:Y:S01]  /*1b80*/  QGMMA.64x16x32.F32.E4M3.E4M3 R40, gdesc[UR16], R40 ;  /* 0x00200000102879f3 */ /* 0x000fe20008700828 */
[----:B------:R-:W-:Y:S01]  /*1b90*/  UMOV UR18, UR7 ;  /* 0x0000000700127c82 */ /* 0x000fe20008000000 */
[----:B------:R-:W-:Y:S01]  /*1ba0*/  ULDC UR7, c[0x0][0x50c] ;  /* 0x0001430000077ab9 */ /* 0x000fe20000000800 */
[----:B------:R-:W-:Y:S01]  /*1bb0*/  UMOV UR19, 0x80000020 ;  /* 0x8000002000137882 */ /* 0x000fe20000000000 */
[----:B------:R-:W-:Y:S01]  /*1bc0*/  UISETP.NE.AND UP0, UPT, UR7, 0x2, UPT ;  /* 0x000000020700788c */ /* 0x000fe2000bf05270 */
[----:B------:R-:W-:Y:S01]  /*1bd0*/  QGMMA.64x16x32.F32.E4M3.E4M3 R32, gdesc[UR16], R32 ;  /* 0x00200000102079f3 */ /* 0x000fe20008700820 */
[----:B------:R-:W-:Y:S01]  /*1be0*/  UMOV UR18, UR8 ;  /* 0x0000000800127c82 */ /* 0x000fe20008000000 */
[----:B------:R-:W-:Y:S01]  /*1bf0*/  UMOV UR19, 0x80000020 ;  /* 0x8000002000137882 */ /* 0x000fe20000000000 */
[----:B------:R-:W-:Y:S01]  /*1c00*/  USEL UR7, URZ, 0x1, UP0 ;  /* 0x000000013f077887 */ /* 0x000fe20008000000 */
[----:B------:R-:W-:Y:S05]  /*1c10*/  QGMMA.64x16x32.F32.E4M3.E4M3 R24, gdesc[UR16], R24, gsb0 ;  /* 0x00200000101879f3 */ /* 0x000fea0008000818 */
[----:B------:R-:W-:-:S13]  /*1c20*/  ISETP.NE.AND P0, PT, RZ, UR7, PT ;  /* 0x00000007ff007c0c */ /* 0x000fda000bf05270 */
[----:B------:R-:W-:Y:S05]  /*1c30*/  @!P0 BRA `(.L_x_23) ;  /* 0x0000000000688947 */ /* 0x000fea0003800000 */
[----:B------:R-:W-:Y:S02]  /*1c40*/  WARPGROUP.DEPBAR.LE gsb0, 0x0 ;  /* 0x00008000000079c5 */ /* 0x000fe40000010000 */
[----:B------:R-:W-:-:S01]  /*1c50*/  FADD R69, RZ, R40 ;  /* 0x00000028ff457221 */ /* 0x000fc20000000000 */
[----:B------:R-:W-:Y:S01]  /*1c60*/  FADD R66, RZ, R41 ;  /* 0x00000029ff427221 */ /* 0x000fe20000000000 */
        /* <DEDUP_REMOVED lines=22> */
[----:B------:R-:W-:-:S06]  /*1dd0*/  UMOV UR6, URZ ;  /* 0x0000003f00067c82 */ /* 0x000fcc0008000000 */
.L_x_23:
[----:B------:R-:W-:-:S04]  /*1de0*/  UIADD3 UR12, UR5, 0x1, URZ ;  /* 0x00000001050c7890 */ /* 0x000fc8000fffe03f */
[----:B------:R-:W-:-:S04]  /*1df0*/  UISETP.NE.AND UP0, UPT, UR12, 0x14, UPT ;  /* 0x000000140c00788c */ /* 0x000fc8000bf05270 */
[----:B------:R-:W-:Y:S02]  /*1e00*/  USEL UR8, URZ, 0x1, UP0 ;  /* 0x000000013f087887 */ /* 0x000fe40008000000 */
[----:B------:R-:W-:Y:S02]  /*1e10*/  USEL UR12, UR12, URZ, UP0 ;  /* 0x0000003f0c0c7287 */ /* 0x000fe40008000000 */
[----:B------:R-:W-:-:S06]  /*1e20*/  ULOP3.LUT UR8, UR4, UR8, URZ, 0x3c, !UPT ;  /* 0x0000000804087292 */ /* 0x000fcc000f8e3c3f */
[----:B------:R-:W-:Y:S01]  /*1e30*/  IMAD.U32 R18, RZ, RZ, UR8 ;  /* 0x00000008ff127e24 */ /* 0x000fe2000f8e00ff */
[----:B------:R-:W-:-:S06]  /*1e40*/  UMOV UR8, 0x1 ;  /* 0x0000000100087882 */ /* 0x000fcc0000000000 */
.L_x_18:
[----:B------:R-:W-:-:S04]  /*1e50*/  UISETP.LT.AND UP0, UPT, UR9, 0x1, UPT ;  /* 0x000000010900788c */ /* 0x000fc8000bf01270 */
[----:B------:R-:W-:-:S04]  /*1e60*/  USEL UR16, UR9, 0x1, UP0 ;  /* 0x0000000109107887 */ /* 0x000fc80008000000 */
[----:B------:R-:W-:-:S04]  /*1e70*/  UIADD3 UR16, UR9, -UR16, URZ ;  /* 0x8000001009107290 */ /* 0x000fc8000fffe03f */
[----:B------:R-:W-:-:S06]  /*1e80*/  UISETP.GE.AND UP0, UPT, UR16, 0x1, UPT ;  /* 0x000000011000788c */ /* 0x000fcc000bf06270 */
[----:B------:R-:W-:-:S13]  /*1e90*/  PLOP3.LUT P0, PT, PT, PT, UP0, 0x80, 0x0 ;  /* 0x000000000000781c */ /* 0x000fda0003f0f008 */
[----:B------:R-:W-:Y:S05]  /*1ea0*/  @!P0 BRA `(.L_x_24) ;  /* 0x0000000400ac8947 */ /* 0x000fea0003800000 */
[----:B01----:R-:W-:Y:S01]  /*1eb0*/  IMAD.U32 R12, RZ, RZ, UR16 ;  /* 0x00000010ff0c7e24 */ /* 0x003fe2000f8e00ff */
[----:B------:R-:W-:Y:S01]  /*1ec0*/  ULDC UR24, c[0x0][0x50c] ;  /* 0x0001430000187ab9 */ /* 0x000fe20000000800 */
[----:B------:R-:W-:-:S07]  /*1ed0*/  IMAD.U32 R13, RZ, RZ, UR5 ;  /* 0x00000005ff0d7e24 */ /* 0x000fce000f8e00ff */
.L_x_32:
[----:B------:R-:W-:-:S13]  /*1ee0*/  ISETP.NE.AND P1, PT, R68, 0x3, PT ;  /* 0x000000034400780c */ /* 0x000fda0003f25270 */
[----:B------:R-:W-:Y:S05]  /*1ef0*/  @!P1 BRA `(.L_x_25) ;  /* 0x0000000000049947 */ /* 0x000fea0003800000 */
[----:B------:R-:W-:Y:S01]  /*1f00*/  BPT.TRAP 0x1 ;  /* 0x000000040000795c */ /* 0x000fe20000300000 */
.L_x_25:
[----:B------:R-:W0:Y:S01]  /*1f10*/  S2UR UR16, SR_CgaCtaId ;  /* 0x00000000001079c3 */ /* 0x000e220000008800 */
[----:B------:R-:W-:Y:S01]  /*1f20*/  UMOV UR10, 0x400 ;  /* 0x00000400000a7882 */ /* 0x000fe20000000000 */
[----:B------:R-:W-:Y:S01]  /*1f30*/  SHF.L.U32 R14, R18, 0x1f, RZ ;  /* 0x0000001f120e7819 */ /* 0x000fe200000006ff */
[----:B0-----:R-:W-:-:S04]  /*1f40*/  ULEA UR10, UR16, UR10, 0x18 ;  /* 0x0000000a100a7291 */ /* 0x001fc8000f8ec03f */
[----:B------:R-:W-:-:S09]  /*1f50*/  ULEA UR16, UR12, UR10, 0x3 ;  /* 0x0000000a0c107291 */ /* 0x000fd2000f8e183f */
[----:B------:R0:W1:Y:S01]  /*1f60*/  SYNCS.PHASECHK.TRANS64.TRYWAIT P0, [UR16], R14 ;  /* 0x0000000eff0075a7 */ /* 0x0000620008000150 */
[----:B------:R-:W-:Y:S05]  /*1f70*/  @!P1 BRA `(.L_x_26) ;  /* 0x0000000000049947 */ /* 0x000fea0003800000 */
[----:B------:R-:W-:Y:S01]  /*1f80*/  BPT.TRAP 0x1 ;  /* 0x000000040000795c */ /* 0x000fe20000300000 */
.L_x_26:
[----:B-1----:R-:W-:Y:S05]  /*1f90*/  @P0 BRA `(.L_x_27) ;  /* 0x0000000000080947 */ /* 0x002fea0003800000 */
[----:B------:R-:W1:Y:S02]  /*1fa0*/  SYNCS.PHASECHK.TRANS64.TRYWAIT P0, [UR16], R14 ;  /* 0x0000000eff0075a7 */ /* 0x000e640008000150 */
[----:B-1----:R-:W-:Y:S05]  /*1fb0*/  @!P0 BRA `(.L_x_28) ;  /* 0x0000004c003c8947 */ /* 0x002fea0003800000 */
.L_x_27:
[----:B------:R-:W-:Y:S01]  /*1fc0*/  UIADD3 UR16, UR10, 0x28200, URZ ;  /* 0x000282000a107890 */ /* 0x000fe2000fffe03f */
[----:B------:R-:W-:Y:S01]  /*1fd0*/  WARPGROUP.ARRIVE ;  /* 0x00000000000079c5 */ /* 0x000fe20000000000 */
[----:B------:R-:W-:Y:S02]  /*1fe0*/  UISETP.NE.AND UP0, UPT, UR7, URZ, UPT ;  /* 0x0000003f0700728c */ /* 0x000fe4000bf05270 */
[----:B------:R-:W-:Y:S02]  /*1ff0*/  USHF.R.U32.HI UR16, URZ, 0x4, UR16 ;  /* 0x000000043f107899 */ /* 0x000fe40008011610 */
[----:B------:R-:W-:Y:S02]  /*2000*/  USEL UR8, UR8, URZ, !UP0 ;  /* 0x0000003f08087287 */ /* 0x000fe4000c000000 */
[----:B------:R-:W-:Y:S02]  /*2010*/  ULOP3.LUT UR16, UR16, 0x3fff, URZ, 0xc0, !UPT ;  /* 0x00003fff10107892 */ /* 0x000fe4000f8ec03f */
[----:B------:R-:W-:-:S02]  /*2020*/  UISETP.NE.U32.AND UP0, UPT, UR8, URZ, UPT ;  /* 0x0000003f0800728c */ /* 0x000fc4000bf05070 */
[----:B------:R-:W-:Y:S02]  /*2030*/  ULOP3.LUT UR16, UR16, 0x10000, URZ, 0xfc, !UPT ;  /* 0x0001000010107892 */ /* 0x000fe4000f8efc3f */
[----:B------:R-:W-:Y:S02]  /*2040*/  ULEA UR7, UR12, UR11, 0x9 ;  /* 0x0000000b0c077291 */ /* 0x000fe4000f8e483f */
[----:B------:R-:W-:Y:S01]  /*2050*/  UIMAD UR8, UR12, 0xc0, UR16 ;  /* 0x000000c00c0878a4 */ /* 0x000fe2000f8e0210 */
[----:B------:R-:W-:Y:S01]  /*2060*/  UMOV UR17, 0x80000020 ;  /* 0x8000002000117882 */ /* 0x000fe20000000000 */
[----:B------:R-:W-:Y:S02]  /*2070*/  UMOV UR19, 0x80000020 ;  /* 0x8000002000137882 */ /* 0x000fe40000000000 */
[----:B------:R-:W-:Y:S02]  /*2080*/  UIADD3 UR22, UR8, 0x40, URZ ;  /* 0x0000004008167890 */ /* 0x000fe4000fffe03f */
[----:B------:R-:W-:Y:S01]  /*2090*/  UIADD3 UR23, UR8, 0x80, URZ ;  /* 0x0000008008177890 */ /* 0x000fe2000fffe03f */
[----:B------:R-:W-:Y:S01]  /*20a0*/  UMOV UR16, UR7 ;  /* 0x0000000700107c82 */ /* 0x000fe20008000000 */
[----:B------:R-:W-:Y:S01]  /*20b0*/  UMOV UR18, UR8 ;  /* 0x0000000800127c82 */ /* 0x000fe20008000000 */
[----:B------:R-:W-:Y:S01]  /*20c0*/  UIADD3 UR6, UR6, 0x2, URZ ;  /* 0x0000000206067890 */ /* 0x000fe2000fffe03f */
[----:B------:R-:W-:Y:S01]  /*20d0*/  QGMMA.64x16x32.F32.E4M3.E4M3 R40, gdesc[UR16], R40, UP0 ;  /* 0x00200000102879f3 */ /* 0x000fe2000bf00828 */
[----:B------:R-:W-:Y:S01]  /*20e0*/  UMOV UR18, UR22 ;  /* 0x0000001600127c82 */ /* 0x000fe20008000000 */
[----:B------:R-:W-:-:S02]  /*20f0*/  UMOV UR19, 0x80000020 ;  /* 0x8000002000137882 */ /* 0x000fc40000000000 */
[----:B------:R-:W-:Y:S01]  /*2100*/  QGMMA.64x16x32.F32.E4M3.E4M3 R32, gdesc[UR16], R32, UP0 ;  /* 0x00200000102079f3 */ /* 0x000fe2000bf00820 */
[----:B------:R-:W-:Y:S01]  /*2110*/  UMOV UR18, UR23 ;  /* 0x0000001700127c82 */ /* 0x000fe20008000000 */
[----:B------:R-:W-:Y:S02]  /*2120*/  UMOV UR19, 0x80000020 ;  /* 0x8000002000137882 */ /* 0x000fe40000000000 */
[----:B------:R-:W-:Y:S01]  /*2130*/  QGMMA.64x16x32.F32.E4M3.E4M3 R24, gdesc[UR16], R24, UP0 ;  /* 0x00200000101879f3 */ /* 0x000fe2000bf00818 */
[----:B------:R-:W-:Y:S02]  /*2140*/  UIADD3 UR16, UR7, 0x2, URZ ;  /* 0x0000000207107890 */ /* 0x000fe4000fffe03f */
[----:B------:R-:W-:Y:S02]  /*2150*/  UIADD3 UR18, UR8, 0x2, URZ ;  /* 0x0000000208127890 */ /* 0x000fe4000fffe03f */
[----:B------:R-:W-:Y:S02]  /*2160*/  UIADD3 UR7, UR8, 0x42, URZ ;  /* 0x0000004208077890 */ /* 0x000fe4000fffe03f */
[----:B------:R-:W-:Y:S01]  /*2170*/  UIADD3 UR8, UR8, 0x82, URZ ;  /* 0x0000008208087890 */ /* 0x000fe2000fffe03f */
[----:B------:R-:W-:Y:S01]  /*2180*/  UMOV UR17, 0x80000020 ;  /* 0x8000002000117882 */ /* 0x000fe20000000000 */
[----:B------:R-:W-:Y:S01]  /*2190*/  UMOV UR19, 0x80000020 ;  /* 0x8000002000137882 */ /* 0x000fe20000000000 */
[----:B------:R-:W-:-:S02]  /*21a0*/  UISETP.NE.AND UP0, UPT, UR6, UR24, UPT ;  /* 0x000000180600728c */ /* 0x000fc4000bf05270 */
[----:B------:R-:W-:Y:S01]  /*21b0*/  QGMMA.64x16x32.F32.E4M3.E4M3 R40, gdesc[UR16], R40 ;  /* 0x00200000102879f3 */ /* 0x000fe20008700828 */
[----:B------:R-:W-:Y:S01]  /*21c0*/  UMOV UR18, UR7 ;  /* 0x0000000700127c82 */ /* 0x000fe20008000000 */
[----:B------:R-:W-:Y:S01]  /*21d0*/  UMOV UR19, 0x80000020 ;  /* 0x8000002000137882 */ /* 0x000fe20000000000 */
[----:B------:R-:W-:Y:S01]  /*21e0*/  USEL UR7, URZ, 0x1, UP0 ;  /* 0x000000013f077887 */ /* 0x000fe20008000000 */
[----:B------:R-:W-:Y:S01]  /*21f0*/  QGMMA.64x16x32.F32.E4M3.E4M3 R32, gdesc[UR16], R32 ;  /* 0x00200000102079f3 */ /* 0x000fe20008700820 */
[----:B------:R-:W-:Y:S01]  /*2200*/  UMOV UR18, UR8 ;  /* 0x0000000800127c82 */ /* 0x000fe20008000000 */
[----:B------:R-:W-:Y:S02]  /*2210*/  UMOV UR19, 0x80000020 ;  /* 0x8000002000137882 */ /* 0x000fe40000000000 */
[----:B------:R-:W-:Y:S01]  /*2220*/  QGMMA.64x16x32.F32.E4M3.E4M3 R24, gdesc[UR16], R24, gsb0 ;  /* 0x00200000101879f3 */ /* 0x000fe20008000818 */
[----:B------:R-:W-:Y:S02]  /*2230*/  ISETP.NE.AND P0, PT, RZ, UR7, PT ;  /* 0x00000007ff007c0c */ /* 0x000fe4000bf05270 */
[----:B------:R-:W-:-:S11]  /*2240*/  WARPGROUP.DEPBAR.LE gsb0, 0x1 ;  /* 0x00008000000079c5 */ /* 0x000fd60000010100 */
[----:B------:R-:W-:Y:S05]  /*2250*/  @!P0 BRA `(.L_x_29) ;  /* 0x0000000000688947 */ /* 0x000fea0003800000 */
[----:B------:R-:W-:Y:S02]  /*2260*/  WARPGROUP.DEPBAR.LE gsb0, 0x0 ;  /* 0x00008000000079c5 */ /* 0x000fe40000010000 */
[----:B------:R-:W-:-:S01]  /*2270*/  FADD R69, R40, R69 ;  /* 0x0000004528457221 */ /* 0x000fc20000000000 */
[----:B------:R-:W-:Y:S01]  /*2280*/  FADD R66, R41, R66 ;  /* 0x0000004229427221 */ /* 0x000fe20000000000 */
        /* <DEDUP_REMOVED lines=22> */
[----:B------:R-:W-:-:S06]  /*23f0*/  UMOV UR6, URZ ;  /* 0x0000003f00067c82 */ /* 0x000fcc0008000000 */
.L_x_29:
[----:B------:R-:W-:Y:S05]  /*2400*/  @!P1 BRA `(.L_x_30) ;  /* 0x0000000000049947 */ /* 0x000fea0003800000 */
[----:B------:R-:W-:Y:S01]  /*2410*/  BPT.TRAP 0x1 ;  /* 0x000000040000795c */ /* 0x000fe20000300000 */
.L_x_30:
[----:B------:R-:W-:-:S13]  /*2420*/  ISETP.NE.AND P0, PT, R10, RZ, PT ;  /* 0x000000ff0a00720c */ /* 0x000fda0003f05270 */
[----:B01----:R-:W-:-:S05]  /*2430*/  @P0 LEA R14, R13, UR10, 0x3 ;  /* 0x0000000a0d0e0c11 */ /* 0x003fca000f8e18ff */
[----:B------:R-:W-:-:S05]  /*2440*/  @P0 VIADD R14, R14, 0xa0 ;  /* 0x000000a00e0e0836 */ /* 0x000fca0000000000 */
[----:B------:R-:W-:-:S04]  /*2450*/  @P0 PRMT R14, R9, 0x654, R14 ;  /* 0x00000654090e0816 */ /* 0x000fc8000000000e */
[----:B------:R0:W-:Y:S01]  /*2460*/  @P0 SYNCS.ARRIVE.TRANS64.RED.A1T0 RZ, [R14+URZ], RZ ;  /* 0x000000ff0eff09a7 */ /* 0x0001e2000810043f */
[----:B------:R-:W-:-:S13]  /*2470*/  ISETP.GT.U32.AND P0, PT, R0, 0x1, PT ;  /* 0x000000010000780c */ /* 0x000fda0003f04070 */
[----:B0-----:R-:W-:Y:S05]  /*2480*/  @P0 BRA `(.L_x_31) ;  /* 0x0000000000040947 */ /* 0x001fea0003800000 */
[----:B------:R-:W-:Y:S01]  /*2490*/  BPT.TRAP 0x1 ;  /* 0x000000040000795c */ /* 0x000fe20000300000 */
.L_x_31:
[----:B------:R-:W-:Y:S01]  /*24a0*/  UIADD3 UR12, UR12, 0x1, URZ ;  /* 0x000000010c0c7890 */ /* 0x000fe2000fffe03f */
[C---:B------:R-:W-:Y:S01]  /*24b0*/  ISETP.GT.AND P1, PT, R12.reuse, 0x1, PT ;  /* 0x000000010c00780c */ /* 0x040fe20003f24270 */
[----:B------:R-:W-:Y:S02]  /*24c0*/  VIADD R13, R13, 0x1 ;  /* 0x000000010d0d7836 */ /* 0x000fe40000000000 */
[----:B------:R-:W-:Y:S01]  /*24d0*/  UISETP.NE.AND UP0, UPT, UR12, 0x14, UPT ;  /* 0x000000140c00788c */ /* 0x000fe2000bf05270 */
[----:B------:R-:W-:Y:S02]  /*24e0*/  VIADD R12, R12, 0xffffffff ;  /* 0xffffffff0c0c7836 */ /* 0x000fe40000000000 */
[C---:B------:R-:W-:Y:S01]  /*24f0*/  ISETP.NE.AND P0, PT, R13.reuse, 0x14, PT ;  /* 0x000000140d00780c */ /* 0x040fe20003f05270 */
[----:B------:R-:W-:Y:S02]  /*2500*/  USEL UR8, URZ, 0x1, UP0 ;  /* 0x000000013f087887 */ /* 0x000fe40008000000 */
[----:B------:R-:W-:Y:S01]  /*2510*/  USEL UR12, UR12, URZ, UP0 ;  /* 0x0000003f0c0c7287 */ /* 0x000fe20008000000 */
[----:B------:R-:W-:-:S03]  /*2520*/  SEL R13, R13, RZ, P0 ;  /* 0x000000ff0d0d7207 */ /* 0x000fc60000000000 */
[----:B------:R-:W-:Y:S01]  /*2530*/  LOP3.LUT R18, R18, UR8, RZ, 0x3c, !PT ;  /* 0x0000000812127c12 */ /* 0x000fe2000f8e3cff */
[----:B------:R-:W-:Y:S01]  /*2540*/  UMOV UR8, 0x1 ;  /* 0x0000000100087882 */ /* 0x000fe20000000000 */
[----:B------:R-:W-:Y:S06]  /*2550*/  @P1 BRA `(.L_x_32) ;  /* 0xfffffff800601947 */ /* 0x000fec000383ffff */
.L_x_24:
[----:B------:R-:W-:Y:S01]  /*2560*/  UISETP.NE.AND UP0, UPT, UR6, URZ, UPT ;  /* 0x0000003f0600728c */ /* 0x000fe2000bf05270 */
[----:B01----:R-:W0:Y:S03]  /*2570*/  LDC R12, c[0x0][0x28c] ;  /* 0x0000a300ff0c7b82 */ /* 0x003e260000000800 */
[----:B------:R-:W-:-:S06]  /*2580*/  USEL UR6, URZ, 0x1, !UP0 ;  /* 0x000000013f067887 */ /* 0x000fcc000c000000 */
[----:B------:R-:W-:Y:S02]  /*2590*/  ISETP.NE.AND P0, PT, RZ, UR6, PT ;  /* 0x00000006ff007c0c */ /* 0x000fe4000bf05270 */
[----:B0-----:R-:W-:-:S11]  /*25a0*/  ISETP.GE.AND P1, PT, R12, 0x1, PT ;  /* 0x000000010c00780c */ /* 0x001fd60003f26270 */
[----:B------:R-:W-:Y:S05]  /*25b0*/  @!P0 BRA `(.L_x_33) ;  /* 0x0000000000648947 */ /* 0x000fea0003800000 */
[----:B------:R-:W-:Y:S02]  /*25c0*/  WARPGROUP.DEPBAR.LE gsb0, 0x0 ;  /* 0x00008000000079c5 */ /* 0x000fe40000010000 */
[----:B------:R-:W-:Y:S01]  /*25d0*/  FADD R69, R40, R69 ;  /* 0x0000004528457221 */ /* 0x000fe20000000000 */
        /* <DEDUP_REMOVED lines=22> */
[----:B------:R-:W-:-:S07]  /*2740*/  FADD R20, R20, R31 ;  /* 0x0000001f14147221 */ /* 0x000fce0000000000 */
.L_x_33:
[----:B------:R-:W-:Y:S02]  /*2750*/  WARPGROUP.DEPBAR.LE gsb0, 0x0 ;  /* 0x00008000000079c5 */ /* 0x000fe40000010000 */
[----:B------:R-:W-:Y:S05]  /*2760*/  @!P1 BRA `(.L_x_34) ;  /* 0x0000000000549947 */ /* 0x000fea0003800000 */
[----:B------:R-:W-:-:S13]  /*2770*/  ISETP.NE.AND P0, PT, R68, 0x3, PT ;  /* 0x000000034400780c */ /* 0x000fda0003f05270 */
[----:B------:R-:W-:Y:S05]  /*2780*/  @!P0 BRA `(.L_x_35) ;  /* 0x0000000000048947 */ /* 0x000fea0003800000 */
[----:B------:R-:W-:Y:S01]  /*2790*/  BPT.TRAP 0x1 ;  /* 0x000000040000795c */ /* 0x000fe20000300000 */
.L_x_35:
[----:B------:R-:W-:Y:S01]  /*27a0*/  ISETP.NE.AND P0, PT, R10, RZ, PT ;  /* 0x000000ff0a00720c */ /* 0x000fe20003f05270 */
[----:B------:R-:W-:Y:S01]  /*27b0*/  BSSY B0, `(.L_x_36) ;  /* 0x000000e000007945 */ /* 0x000fe20003800000 */
[----:B------:R-:W-:-:S11]  /*27c0*/  ISETP.GT.U32.AND P1, PT, R0, 0x1, PT ;  /* 0x000000010000780c */ /* 0x000fd60003f24070 */
[----:B------:R-:W-:Y:S05]  /*27d0*/  @!P0 BRA `(.L_x_37) ;  /* 0x00000000002c8947 */ /* 0x000fea0003800000 */
[----:B------:R-:W-:-:S04]  /*27e0*/  UISETP.LT.AND UP0, UPT, UR9, 0x1, UPT ;  /* 0x000000010900788c */ /* 0x000fc8000bf01270 */
[----:B------:R-:W-:-:S04]  /*27f0*/  USEL UR8, UR9, 0x1, UP0 ;  /* 0x0000000109087887 */ /* 0x000fc80008000000 */
[----:B------:R-:W-:-:S04]  /*2800*/  UIADD3 UR8, UR5, UR9, -UR8 ;  /* 0x0000000905087290 */ /* 0x000fc8000fffe808 */
[----:B------:R-:W-:-:S04]  /*2810*/  UIMAD.WIDE.U32 UR6, UR8, -0x33333333, URZ ;  /* 0xcccccccd080678a5 */ /* 0x000fc8000f8e003f */
[----:B------:R-:W-:-:S04]  /*2820*/  USHF.R.U32.HI UR6, URZ, 0x4, UR7 ;  /* 0x000000043f067899 */ /* 0x000fc80008011607 */
[----:B------:R-:W-:-:S04]  /*2830*/  UIMAD UR8, UR6, -0x14, UR8 ;  /* 0xffffffec060878a4 */ /* 0x000fc8000f8e0208 */
[----:B------:R-:W-:-:S04]  /*2840*/  ULEA UR8, UR8, UR10, 0x3 ;  /* 0x0000000a08087291 */ /* 0x000fc8000f8e183f */
[----:B------:R-:W-:-:S06]  /*2850*/  UIADD3 UR8, UR8, 0xa0, URZ ;  /* 0x000000a008087890 */ /* 0x000fcc000fffe03f */
[----:B------:R-:W-:-:S05]  /*2860*/  IMAD.U32 R12, RZ, RZ, UR8 ;  /* 0x00000008ff0c7e24 */ /* 0x000fca000f8e00ff */
[----:B------:R-:W-:-:S04]  /*2870*/  PRMT R12, R9, 0x654, R12 ;  /* 0x00000654090c7816 */ /* 0x000fc8000000000c */
[----:B------:R0:W-:Y:S03]  /*2880*/  SYNCS.ARRIVE.TRANS64.RED.A1T0 RZ, [R12+URZ], RZ ;  /* 0x000000ff0cff79a7 */ /* 0x0001e6000810043f */
.L_x_37:
[----:B------:R-:W-:Y:S05]  /*2890*/  BSYNC B0 ;  /* 0x0000000000007941 */ /* 0x000fea0003800000 */
.L_x_36:
[----:B------:R-:W-:Y:S05]  /*28a0*/  @P1 BRA `(.L_x_34) ;  /* 0x0000000000041947 */ /* 0x000fea0003800000 */
[----:B------:R-:W-:Y:S01]  /*28b0*/  BPT.TRAP 0x1 ;  /* 0x000000040000795c */ /* 0x000fe20000300000 */
.L_x_34:
[----:B------:R-:W1:Y:S01]  /*28c0*/  LDC R13, c[0x0][0x288] ;  /* 0x0000a200ff0d7b82 */ /* 0x000e620000000800 */
[----:B------:R-:W-:Y:S01]  /*28d0*/  IMAD R25, R16, 0x30, RZ ;  /* 0x0000003010197824 */ /* 0x000fe200078e02ff */
[----:B------:R-:W-:Y:S01]  /*28e0*/  UIADD3 UR5, UR9, UR5, URZ ;  /* 0x0000000509057290 */ /* 0x000fe2000fffe03f */
[----:B------:R-:W-:Y:S01]  /*28f0*/  IMAD.SHL.U32 R19, R15, 0x80, RZ ;  /* 0x000000800f137824 */ /* 0x000fe200078e00ff */
[----:B------:R-:W-:Y:S01]  /*2900*/  ULDC UR12, c[0x0][0x284] ;  /* 0x0000a100000c7ab9 */ /* 0x000fe20000000800 */
[C---:B------:R-:W-:Y:S01]  /*2910*/  IMAD.SHL.U32 R16, R3.reuse, 0x2, RZ ;  /* 0x0000000203107824 */ /* 0x040fe200078e00ff */
[----:B------:R-:W-:Y:S01]  /*2920*/  UISETP.GT.U32.AND UP0, UPT, UR5, 0x13, UPT ;  /* 0x000000130500788c */ /* 0x000fe2000bf04070 */
[----:B0-----:R-:W-:Y:S01]  /*2930*/  LOP3.LUT R12, R3, 0x3, RZ, 0xc0, !PT ;  /* 0x00000003030c7812 */ /* 0x001fe200078ec0ff */
[----:B------:R-:W-:Y:S01]  /*2940*/  UISETP.GE.U32.AND UP1, UPT, UR9, 0x14, UPT ;  /* 0x000000140900788c */ /* 0x000fe2000bf26070 */
[----:B------:R-:W-:Y:S01]  /*2950*/  SHF.R.S32.HI R30, RZ, 0x1f, R57 ;  /* 0x0000001fff1e7819 */ /* 0x000fe20000011439 */
[----:B------:R-:W-:Y:S01]  /*2960*/  UISETP.LT.U32.AND UP0, UPT, UR9, 0x14, UP0 ;  /* 0x000000140900788c */ /* 0x000fe20008701070 */
[----:B------:R-:W-:Y:S01]  /*2970*/  LOP3.LUT R16, R25, 0x6, R16, 0xf8, !PT ;  /* 0x0000000619107812 */ /* 0x000fe200078ef810 */
[----:B------:R-:W-:Y:S01]  /*2980*/  ULDC.64 UR10, c[0x0][0x5d0] ;  /* 0x00017400000a7ab9 */ /* 0x000fe20000000a00 */
[----:B------:R-:W-:Y:S01]  /*2990*/  UIMAD.WIDE.U32 UR6, UR5, -0x33333333, URZ ;  /* 0xcccccccd050678a5 */ /* 0x000fe2000f8e003f */
[----:B------:R-:W-:Y:S01]  /*29a0*/  IMAD.MOV.U32 R24, RZ, RZ, -0x1 ;  /* 0xffffffffff187424 */ /* 0x000fe200078e00ff */
[----:B------:R-:W-:Y:S01]  /*29b0*/  USEL UR8, URZ, 0x1, !UP0 ;  /* 0x000000013f087887 */ /* 0x000fe2000c000000 */
[----:B------:R-:W-:Y:S01]  /*29c0*/  SHF.R.S32.HI R17, RZ, 0x1f, R16 ;  /* 0x0000001fff117819 */ /* 0x000fe20000011410 */
[----:B------:R-:W-:-:S02]  /*29d0*/  USHF.R.U32.HI UR6, URZ, 0x4, UR7 ;  /* 0x000000043f067899 */ /* 0x000fc40008011607 */
[----:B------:R-:W-:Y:S02]  /*29e0*/  ULOP3.LUT UR4, UR4, UR8, URZ, 0x3c, !UPT ;  /* 0x0000000804047292 */ /* 0x000fe4000f8e3c3f */
[----:B------:R-:W-:Y:S02]  /*29f0*/  UIMAD UR5, UR6, -0x14, UR5 ;  /* 0xffffffec060578a4 */ /* 0x000fe4000f8e0205 */
[----:B------:R-:W-:Y:S01]  /*2a00*/  @UP1 ULOP3.LUT UR4, UR4, 0x1, UR6, 0x78, !UPT ;  /* 0x0000000104041892 */ /* 0x000fe2000f8e7806 */
[----:B-1----:R-:W-:Y:S01]  /*2a10*/  ISETP.GE.AND P0, PT, R25, R13, PT ;  /* 0x0000000d1900720c */ /* 0x002fe20003f06270 */
[----:B------:R-:W-:Y:S02]  /*2a20*/  IMAD R14, R12, -0x2, R13 ;  /* 0xfffffffe0c0e7824 */ /* 0x000fe400078e020d */
[----:B------:R-:W-:Y:S01]  /*2a30*/  IMAD R12, R30, UR10, RZ ;  /* 0x0000000a1e0c7c24 */ /* 0x000fe2000f8e02ff */
[----:B------:R-:W-:Y:S01]  /*2a40*/  ISETP.GE.OR P0, PT, R19, UR12, P0 ;  /* 0x0000000c13007c0c */ /* 0x000fe20008706670 */
[----:B------:R-:W-:-:S02]  /*2a50*/  IMAD.IADD R25, R14, 0x1, -R25 ;  /* 0x000000010e197824 */ /* 0x000fc400078e0a19 */
[C---:B------:R-:W-:Y:S02]  /*2a60*/  IMAD R27, R57.reuse, UR11, R12 ;  /* 0x0000000b391b7c24 */ /* 0x040fe4000f8e020c */
[----:B------:R-:W-:-:S04]  /*2a70*/  IMAD.WIDE.U32 R12, R57, UR10, R16 ;  /* 0x0000000a390c7c25 */ /* 0x000fc8000f8e0010 */
[----:B------:R-:W-:-:S04]  /*2a80*/  IMAD.IADD R13, R13, 0x1, R27 ;  /* 0x000000010d0d7824 */ /* 0x000fc800078e021b */
[----:B------:R-:W-:Y:S05]  /*2a90*/  @P0 BRA `(.L_x_38) ;  /* 0x0000001c005c0947 */ /* 0x000fea0003800000 */
[----:B------:R-:W0:Y:S01]  /*2aa0*/  LDC.64 R26, c[0x0][0x5c8] ;  /* 0x00017200ff1a7b82 */ /* 0x000e220000000a00 */
[----:B------:R-:W-:Y:S01]  /*2ab0*/  IMAD.WIDE R28, R15, 0x80, R4 ;  /* 0x000000800f1c7825 */ /* 0x000fe200078e0204 */
[----:B------:R-:W-:Y:S01]  /*2ac0*/  ULDC.64 UR6, c[0x0][0x5c0] ;  /* 0x0001700000067ab9 */ /* 0x000fe20000000a00 */
[----:B------:R-:W-:Y:S02]  /*2ad0*/  BSSY B0, `(.L_x_38) ;  /* 0x00001d3000007945 */ /* 0x000fe40003800000 */
[-C--:B0-----:R-:W-:Y:S02]  /*2ae0*/  IMAD R14, R29, R26.reuse, RZ ;  /* 0x0000001a1d0e7224 */ /* 0x081fe400078e02ff */
[----:B------:R-:W-:-:S04]  /*2af0*/  IMAD.WIDE.U32 R12, R28, R26, R12 ;  /* 0x0000001a1c0c7225 */ /* 0x000fc800078e000c */
[----:B------:R-:W-:Y:S01]  /*2b00*/  IMAD R15, R28, R27, R14 ;  /* 0x0000001b1c0f7224 */ /* 0x000fe200078e020e */
[----:B------:R-:W-:Y:S02]  /*2b10*/  LEA R14, P0, R26, R12, 0x3 ;  /* 0x0000000c1a0e7211 */ /* 0x000fe400078018ff */
[----:B------:R-:W-:Y:S01]  /*2b20*/  IADD3 R12, P1, R12, UR6, RZ ;  /* 0x000000060c0c7c10 */ /* 0x000fe2000ff3e0ff */
[----:B------:R-:W-:Y:S01]  /*2b30*/  IMAD.IADD R13, R13, 0x1, R15 ;  /* 0x000000010d0d7824 */ /* 0x000fe200078e020f */
[----:B------:R-:W-:-:S04]  /*2b40*/  IADD3 R14, P2, R14, UR6, RZ ;  /* 0x000000060e0e7c10 */ /* 0x000fc8000ff5e0ff */
[----:B------:R-:W-:Y:S01]  /*2b50*/  LEA.HI.X R15, R26, R13, R27, 0x3, P0 ;  /* 0x0000000d1a0f7211 */ /* 0x000fe200000f1c1b */
[----:B------:R-:W-:Y:S01]  /*2b60*/  IMAD.IADD R26, R8, 0x1, -R19 ;  /* 0x00000001081a7824 */ /* 0x000fe200078e0a13 */
[----:B---3-5:R-:W-:Y:S02]  /*2b70*/  FSETP.NEU.AND P0, PT, R11, RZ, PT ;  /* 0x000000ff0b00720b */ /* 0x028fe40003f0d000 */
[----:B------:R-:W-:Y:S02]  /*2b80*/  IADD3.X R13, R13, UR7, RZ, P1, !PT ;  /* 0x000000070d0d7c10 */ /* 0x000fe40008ffe4ff */
[----:B------:R-:W-:-:S09]  /*2b90*/  IADD3.X R15, R15, UR7, RZ, P2, !PT ;  /* 0x000000070f0f7c10 */ /* 0x000fd200097fe4ff */
[----:B------:R-:W-:Y:S05]  /*2ba0*/  @!P0 BRA `(.L_x_39) ;  /* 0x0000001400648947 */ /* 0x000fea0003800000 */
[----:B------:R-:W-:Y:S01]  /*2bb0*/  ULDC.64 UR6, c[0x0][0x5b8] ;  /* 0x00016e0000067ab9 */ /* 0x000fe20000000a00 */
[----:B------:R-:W-:Y:S01]  /*2bc0*/  ISETP.GE.AND P0, PT, R25, 0x1, PT ;  /* 0x000000011900780c */ /* 0x000fe20003f06270 */
[----:B------:R-:W-:Y:S01]  /*2bd0*/  IMAD R30, R30, UR6, RZ ;  /* 0x000000061e1e7c24 */ /* 0x000fe2000f8e02ff */
[----:B------:R-:W-:Y:S01]  /*2be0*/  ULDC.64 UR10, c[0x0][0x5a8] ;  /* 0x00016a00000a7ab9 */ /* 0x000fe20000000a00 */
[C---:B------:R-:W-:Y:S01]  /*2bf0*/  IMAD.WIDE.U32 R18, R57.reuse, UR6, R16 ;  /* 0x0000000639127c25 */ /* 0x040fe2000f8e0010 */
[----:B------:R-:W-:Y:S01]  /*2c00*/  ISETP.LT.OR P3, PT, R26, 0x1, !P0 ;  /* 0x000000011a00780c */ /* 0x000fe20004761670 */
[----:B------:R-:W-:Y:S02]  /*2c10*/  BSSY B1, `(.L_x_40) ;  /* 0x000000c000017945 */ /* 0x000fe40003800000 */
[----:B------:R-:W-:Y:S01]  /*2c20*/  IMAD R57, R57, UR7, R30 ;  /* 0x0000000739397c24 */ /* 0x000fe2000f8e021e */
[----:B------:R-:W-:Y:S02]  /*2c30*/  ULDC.64 UR6, c[0x0][0x5b0] ;  /* 0x00016c0000067ab9 */ /* 0x000fe40000000a00 */
[----:B------:R-:W-:-:S02]  /*2c40*/  IMAD R27, R29, UR6, RZ ;  /* 0x000000061d1b7c24 */ /* 0x000fc4000f8e02ff */
[----:B------:R-:W-:Y:S02]  /*2c50*/  IMAD.IADD R19, R19, 0x1, R57 ;  /* 0x0000000113137824 */ /* 0x000fe400078e0239 */
[C---:B------:R-:W-:Y:S02]  /*2c60*/  IMAD R27, R28.reuse, UR7, R27 ;  /* 0x000000071c1b7c24 */ /* 0x040fe4000f8e021b */
[----:B------:R-:W-:-:S03]  /*2c70*/  IMAD.WIDE.U32 R16, R28, UR6, R18 ;  /* 0x000000061c107c25 */ /* 0x000fc6000f8e0012 */
[----:B------:R-:W-:-:S04]  /*2c80*/  IADD3 R16, P1, R16, UR10, RZ ;  /* 0x0000000a10107c10 */ /* 0x000fc8000ff3e0ff */
[--C-:B------:R-:W-:Y:S02]  /*2c90*/  IADD3.X R17, R17, UR11, R27.reuse, P1, !PT ;  /* 0x0000000b11117c10 */ /* 0x100fe40008ffe41b */
[----:B------:R-:W-:Y:S01]  /*2ca0*/  PRMT R27, RZ, 0x7610, R27 ;  /* 0x00007610ff1b7816 */ /* 0x000fe2000000001b */
[----:B------:R-:W-:Y:S06]  /*2cb0*/  @P3 BRA `(.L_x_41) ;  /* 0x0000000000043947 */ /* 0x000fec0003800000 */
[----:B------:R0:W5:Y:S02]  /*2cc0*/  LDG.E.U8 R27, desc[UR20][R16.64] ;  /* 0x00000014101b7981 */ /* 0x000164000c1e1100 */
.L_x_41:
[----:B------:R-:W-:Y:S05]  /*2cd0*/  BSYNC B1 ;  /* 0x0000000000017941 */ /* 0x000fea0003800000 */
.L_x_40:
[----:B-----5:R-:W-:Y:S01]  /*2ce0*/  LOP3.LUT R27, R27, 0xff, RZ, 0xc0, !PT ;  /* 0x000000ff1b1b7812 */ /* 0x020fe200078ec0ff */
[----:B------:R-:W-:Y:S01]  /*2cf0*/  BSSY B1, `(.L_x_42) ;  /* 0x000000c000017945 */ /* 0x000fe20003800000 */
[----:B------:R-:W-:Y:S02]  /*2d00*/  ISETP.GE.AND P1, PT, R25, 0x2, PT ;  /* 0x000000021900780c */ /* 0x000fe40003f26270 */
[----:B------:R-:W-:Y:S02]  /*2d10*/  F2FP.F16.E4M3.UNPACK_B R27, R27 ;  /* 0x0000001bff1b723e */ /* 0x000fe400020006ff */
[----:B------:R-:W-:-:S03]  /*2d20*/  ISETP.LT.OR P2, PT, R26, 0x1, !P1 ;  /* 0x000000011a00780c */ /* 0x000fc60004f41670 */
[----:B------:R-:W-:Y:S01]  /*2d30*/  HADD2.F32 R30, -RZ, R27.H0_H0 ;  /* 0x2000001bff1e7230 */ /* 0x000fe20000004100 */
[----:B------:R-:W-:-:S04]  /*2d40*/  PRMT R27, RZ, 0x7610, R27 ;  /* 0x00007610ff1b7816 */ /* 0x000fc8000000001b */
[----:B------:R-:W-:-:S04]  /*2d50*/  FMUL R30, R30, R11 ;  /* 0x0000000b1e1e7220 */ /* 0x000fc80000400000 */
[----:B--2---:R-:W-:-:S05]  /*2d60*/  FFMA R30, R69, R2, R30 ;  /* 0x00000002451e7223 */ /* 0x004fca000000001e */
[----:B------:R-:W-:-:S05]  /*2d70*/  F2FP.SATFINITE.E4M3.F32.PACK_AB_MERGE_C R31, RZ, R30, RZ ;  /* 0x0000001eff1f723e */ /* 0x000fca00048070ff */
[----:B------:R1:W-:Y:S01]  /*2d80*/  @!P3 STG.E.U8 desc[UR20][R12.64], R31 ;  /* 0x0000001f0c00b986 */ /* 0x0003e2000c101114 */
[----:B------:R-:W-:Y:S05]  /*2d90*/  @P2 BRA `(.L_x_43) ;  /* 0x0000000000042947 */ /* 0x000fea0003800000 */
[----:B------:R2:W5:Y:S02]  /*2da0*/  LDG.E.U8 R27, desc[UR20][R16.64+0x1] ;  /* 0x00000114101b7981 */ /* 0x000564000c1e1100 */
.L_x_43:
[----:B------:R-:W-:Y:S05]  /*2db0*/  BSYNC B1 ;  /* 0x0000000000017941 */ /* 0x000fea0003800000 */
.L_x_42:
[----:B-----5:R-:W-:Y:S01]  /*2dc0*/  LOP3.LUT R27, R27, 0xff, RZ, 0xc0, !PT ;  /* 0x000000ff1b1b7812 */ /* 0x020fe200078ec0ff */
[----:B------:R-:W-:Y:S01]  /*2dd0*/  BSSY B1, `(.L_x_44) ;  /* 0x0000012000017945 */ /* 0x000fe20003800000 */
[----:B-1----:R-:W-:Y:S02]  /*2de0*/  IADD3 R31, P3, R28, 0x8, RZ ;  /* 0x000000081c1f7810 */ /* 0x002fe40007f7e0ff */
[----:B------:R-:W-:Y:S02]  /*2df0*/  F2FP.F16.E4M3.UNPACK_B R27, R27 ;  /* 0x0000001bff1b723e */ /* 0x000fe400020006ff */
[----:B------:R-:W-:Y:S01]  /*2e00*/  ISETP.LT.OR P0, PT, R26, 0x9, !P0 ;  /* 0x000000091a00780c */ /* 0x000fe20004701670 */
[----:B------:R-:W-:Y:S02]  /*2e10*/  IMAD.X R29, RZ, RZ, R29, P3 ;  /* 0x000000ffff1d7224 */ /* 0x000fe400018e061d */
[----:B------:R-:W-:Y:S02]  /*2e20*/  HADD2.F32 R28, -RZ, R27.H0_H0 ;  /* 0x2000001bff1c7230 */ /* 0x000fe40000004100 */
[----:B------:R-:W-:-:S04]  /*2e30*/  IMAD.WIDE.U32 R18, R31, UR6, R18 ;  /* 0x000000061f127c25 */ /* 0x000fc8000f8e0012 */
[----:B------:R-:W-:Y:S01]  /*2e40*/  FMUL R27, R28, R11 ;  /* 0x0000000b1c1b7220 */ /* 0x000fe20000400000 */
[----:B------:R-:W-:Y:S01]  /*2e50*/  IMAD R28, R29, UR6, RZ ;  /* 0x000000061d1c7c24 */ /* 0x000fe2000f8e02ff */
[----:B------:R-:W-:Y:S02]  /*2e60*/  IADD3 R18, P3, R18, UR10, RZ ;  /* 0x0000000a12127c10 */ /* 0x000fe4000ff7e0ff */
[----:B------:R-:W-:Y:S01]  /*2e70*/  FFMA R27, R66, R2, R27 ;  /* 0x00000002421b7223 */ /* 0x000fe2000000001b */
[----:B------:R-:W-:-:S04]  /*2e80*/  IMAD R31, R31, UR7, R28 ;  /* 0x000000071f1f7c24 */ /* 0x000fc8000f8e021c */
[----:B------:R-:W-:Y:S02]  /*2e90*/  F2FP.SATFINITE.E4M3.F32.PACK_AB_MERGE_C R29, RZ, R27, RZ ;  /* 0x0000001bff1d723e */ /* 0x000fe400048070ff */
[----:B------:R-:W-:Y:S02]  /*2ea0*/  IADD3.X R19, R19, UR11, R31, P3, !PT ;  /* 0x0000000b13137c10 */ /* 0x000fe40009ffe41f */
[----:B------:R-:W-:Y:S01]  /*2eb0*/  PRMT R27, RZ, 0x7610, R27 ;  /* 0x00007610ff1b7816 */ /* 0x000fe2000000001b */
[----:B------:R1:W-:Y:S01]  /*2ec0*/  @!P2 STG.E.U8 desc[UR20][R12.64+0x1], R29 ;  /* 0x0000011d0c00a986 */ /* 0x0003e2000c101114 */
[----:B------:R-:W-:Y:S05]  /*2ed0*/  @P0 BRA `(.L_x_45) ;  /* 0x0000000000040947 */ /* 0x000fea0003800000 */
[----:B------:R3:W5:Y:S02]  /*2ee0*/  LDG.E.U8 R27, desc[UR20][R18.64] ;  /* 0x00000014121b7981 */ /* 0x000764000c1e1100 */
.L_x_45:
[----:B------:R-:W-:Y:S05]  /*2ef0*/  BSYNC B1 ;  /* 0x0000000000017941 */ /* 0x000fea0003800000 */
.L_x_44:
[----:B-----5:R-:W-:Y:S01]  /*2f00*/  LOP3.LUT R27, R27, 0xff, RZ, 0xc0, !PT ;  /* 0x000000ff1b1b7812 */ /* 0x020fe200078ec0ff */
[----:B------:R-:W-:Y:S01]  /*2f10*/  BSSY B1, `(.L_x_46) ;  /* 0x000000b000017945 */ /* 0x000fe20003800000 */
[----:B------:R-:W-:Y:S02]  /*2f20*/  ISETP.LT.OR P1, PT, R26, 0x9, !P1 ;  /* 0x000000091a00780c */ /* 0x000fe40004f21670 */
[----:B------:R-:W-:-:S05]  /*2f30*/  F2FP.F16.E4M3.UNPACK_B R27, R27 ;  /* 0x0000001bff1b723e */ /* 0x000fca00020006ff */
[----:B------:R-:W-:Y:S01]  /*2f40*/  HADD2.F32 R28, -RZ, R27.H0_H0 ;  /* 0x2000001bff1c7230 */ /* 0x000fe20000004100 */
[----:B------:R-:W-:-:S04]  /*2f50*/  PRMT R27, RZ, 0x7610, R27 ;  /* 0x00007610ff1b7816 */ /* 0x000fc8000000001b */
[----:B------:R-:W-:-:S04]  /*2f60*/  FMUL R28, R28, R11 ;  /* 0x0000000b1c1c7220 */ /* 0x000fc80000400000 */
[----:B------:R-:W-:-:S05]  /*2f70*/  FFMA R28, R67, R2, R28 ;  /* 0x00000002431c7223 */ /* 0x000fca000000001c */
[----:B-1----:R-:W-:-:S05]  /*2f80*/  F2FP.SATFINITE.E4M3.F32.PACK_AB_MERGE_C R29, RZ, R28, RZ ;  /* 0x0000001cff1d723e */ /* 0x002fca00048070ff */
[----:B------:R1:W-:Y:S01]  /*2f90*/  @!P0 STG.E.U8 desc[UR20][R14.64], R29 ;  /* 0x0000001d0e008986 */ /* 0x0003e2000c101114 */
[----:B------:R-:W-:Y:S05]  /*2fa0*/  @P1 BRA `(.L_x_47) ;  /* 0x0000000000041947 */ /* 0x000fea0003800000 */
[----:B------:R4:W5:Y:S02]  /*2fb0*/  LDG.E.U8 R27, desc[UR20][R18.64+0x1] ;  /* 0x00000114121b7981 */ /* 0x000964000c1e1100 */
.L_x_47:
[----:B------:R-:W-:Y:S05]  /*2fc0*/  BSYNC B1 ;  /* 0x0000000000017941 */ /* 0x000fea0003800000 */
.L_x_46:
[----:B-----5:R-:W-:Y:S01]  /*2fd0*/  LOP3.LUT R27, R27, 0xff, RZ, 0xc0, !PT ;  /* 0x000000ff1b1b7812 */ /* 0x020fe200078ec0ff */
[----:B------:R-:W-:Y:S01]  /*2fe0*/  BSSY B1, `(.L_x_48) ;  /* 0x000000c000017945 */ /* 0x000fe20003800000 */
[----:B------:R-:W-:Y:S02]  /*2ff0*/  ISETP.GE.AND P0, PT, R25, 0x9, PT ;  /* 0x000000091900780c */ /* 0x000fe40003f06270 */
[----:B------:R-:W-:Y:S02]  /*3000*/  F2FP.F16.E4M3.UNPACK_B R27, R27 ;  /* 0x0000001bff1b723e */ /* 0x000fe400020006ff */
[----:B------:R-:W-:-:S03]  /*3010*/  ISETP.LT.OR P2, PT, R26, 0x1, !P0 ;  /* 0x000000011a00780c */ /* 0x000fc60004741670 */
[----:B------:R-:W-:-:S05]  /*3020*/  HADD2.F32 R28, -RZ, R27.H0_H0 ;  /* 0x2000001bff1c7230 */ /* 0x000fca0000004100 */
[----:B------:R-:W-:-:S04]  /*3030*/  FMUL R27, R28, R11 ;  /* 0x0000000b1c1b7220 */ /* 0x000fc80000400000 */
[----:B------:R-:W-:-:S05]  /*3040*/  FFMA R27, R64, R2, R27 ;  /* 0x00000002401b7223 */ /* 0x000fca000000001b */
[----:B-1----:R-:W-:Y:S02]  /*3050*/  F2FP.SATFINITE.E4M3.F32.PACK_AB_MERGE_C R29, RZ, R27, RZ ;  /* 0x0000001bff1d723e */ /* 0x002fe400048070ff */
[----:B------:R-:W-:-:S03]  /*3060*/  PRMT R27, RZ, 0x7610, R27 ;  /* 0x00007610ff1b7816 */ /* 0x000fc6000000001b */
[----:B------:R1:W-:Y:S01]  /*3070*/  @!P1 STG.E.U8 desc[UR20][R14.64+0x1], R29 ;  /* 0x0000011d0e009986 */ /* 0x0003e2000c101114 */
[----:B------:R-:W-:Y:S05]  /*3080*/  @P2 BRA `(.L_x_49) ;  /* 0x0000000000042947 */ /* 0x000fea0003800000 */
[----:B------:R0:W5:Y:S02]  /*3090*/  LDG.E.U8 R27, desc[UR20][R16.64+0x8] ;  /* 0x00000814101b7981 */ /* 0x000164000c1e1100 */
.L_x_49:
[----:B------:R-:W-:Y:S05]  /*30a0*/  BSYNC B1 ;  /* 0x0000000000017941 */ /* 0x000fea0003800000 */
.L_x_48:
        /* <DEDUP_REMOVED lines=13> */
.L_x_51:
[----:B------:R-:W-:Y:S05]  /*3180*/  BSYNC B1 ;  /* 0x0000000000017941 */ /* 0x000fea0003800000 */
.L_x_50:
[----:B-----5:R-:W-:Y:S01]  /*3190*/  LOP3.LUT R27, R27, 0xff, RZ, 0xc0, !PT ;  /* 0x000000ff1b1b7812 */ /* 0x020fe200078ec0ff */
[----:B------:R-:W-:Y:S01]  /*31a0*/  BSSY B1, `(.L_x_52) ;  /* 0x000000b000017945 */ /* 0x000fe20003800000 */
[----:B------:R-:W-:Y:S02]  /*31b0*/  ISETP.LT.OR P0, PT, R26, 0x9, !P0 ;  /* 0x000000091a00780c */ /* 0x000fe40004701670 */
[----:B------:R-:W-:-:S05]  /*31c0*/  F2FP.F16.E4M3.UNPACK_B R27, R27 ;  /* 0x0000001bff1b723e */ /* 0x000fca00020006ff */
        /* <DEDUP_REMOVED lines=8> */
.L_x_53:
[----:B------:R-:W-:Y:S05]  /*3250*/  BSYNC B1 ;  /* 0x0000000000017941 */ /* 0x000fea0003800000 */
.L_x_52:
        /* <DEDUP_REMOVED lines=12> */
.L_x_55:
[----:B------:R-:W-:Y:S05]  /*3320*/  BSYNC B1 ;  /* 0x0000000000017941 */ /* 0x000fea0003800000 */
.L_x_54:
        /* <DEDUP_REMOVED lines=13> */
.L_x_57:
[----:B------:R-:W-:Y:S05]  /*3400*/  BSYNC B1 ;  /* 0x0000000000017941 */ /* 0x000fea0003800000 */
.L_x_56:
        /* <DEDUP_REMOVED lines=13> */
.L_x_59:
[----:B------:R-:W-:Y:S05]  /*34e0*/  BSYNC B1 ;  /* 0x0000000000017941 */ /* 0x000fea0003800000 */
.L_x_58:
        /* <DEDUP_REMOVED lines=12> */
.L_x_61:
[----:B------:R-:W-:Y:S05]  /*35b0*/  BSYNC B1 ;  /* 0x0000000000017941 */ /* 0x000fea0003800000 */
.L_x_60:
        /* <DEDUP_REMOVED lines=12> */
.L_x_63:
[----:B------:R-:W-:Y:S05]  /*3680*/  BSYNC B1 ;  /* 0x0000000000017941 */ /* 0x000fea0003800000 */
.L_x_62:
        /* <DEDUP_REMOVED lines=13> */
.L_x_65:
[----:B------:R-:W-:Y:S05]  /*3760*/  BSYNC B1 ;  /* 0x0000000000017941 */ /* 0x000fea0003800000 */
.L_x_64:
        /* <DEDUP_REMOVED lines=13> */
.L_x_67:
[----:B------:R-:W-:Y:S05]  /*3840*/  BSYNC B1 ;  /* 0x0000000000017941 */ /* 0x000fea0003800000 */
.L_x_66:
        /* <DEDUP_REMOVED lines=12> */
.L_x_69:
[----:B------:R-:W-:Y:S05]  /*3910*/  BSYNC B1 ;  /* 0x0000000000017941 */ /* 0x000fea0003800000 */
.L_x_68:
        /* <DEDUP_REMOVED lines=12> */
.L_x_71:
[----:B------:R-:W-:Y:S05]  /*39e0*/  BSYNC B1 ;  /* 0x0000000000017941 */ /* 0x000fea0003800000 */
.L_x_70:
        /* <DEDUP_REMOVED lines=13> */
.L_x_73:
[----:B------:R-:W-:Y:S05]  /*3ac0*/  BSYNC B1 ;  /* 0x0000000000017941 */ /* 0x000fea0003800000 */
.L_x_72:
        /* <DEDUP_REMOVED lines=13> */
.L_x_75:
[----:B------:R-:W-:Y:S05]  /*3ba0*/  BSYNC B1 ;  /* 0x0000000000017941 */ /* 0x000fea0003800000 */
.L_x_74:
        /* <DEDUP_REMOVED lines=12> */
.L_x_77:
[----:B------:R-:W-:Y:S05]  /*3c70*/  BSYNC B1 ;  /* 0x0000000000017941 */ /* 0x000fea0003800000 */
.L_x_76:
        /* <DEDUP_REMOVED lines=12> */
.L_x_79:
[----:B------:R-:W-:Y:S05]  /*3d40*/  BSYNC B1 ;  /* 0x0000000000017941 */ /* 0x000fea0003800000 */
.L_x_78:
        /* <DEDUP_REMOVED lines=13> */
.L_x_81:
[----:B------:R-:W-:Y:S05]  /*3e20*/  BSYNC B1 ;  /* 0x0000000000017941 */ /* 0x000fea0003800000 */
.L_x_80:
[----:B-----5:R-:W-:Y:S01]  /*3e30*/  LOP3.LUT R27, R27, 0xff, RZ, 0xc0, !PT ;  /* 0x000000ff1b1b7812 */ /* 0x020fe200078ec0ff */
[----:B------:R-:W-:Y:S01]  /*3e40*/  BSSY B1, `(.L_x_82) ;  /* 0x000000c000017945 */ /* 0x000fe20003800000 */
[----:B------:R-:W-:Y:S02]  /*3e50*/  ISETP.GE.AND P1, PT, R25, 0x2a, PT ;  /* 0x0000002a1900780c */ /* 0x000fe40003f26270 */
[----:B------:R-:W-:Y:S02]  /*3e60*/  F2FP.F16.E4M3.UNPACK_B R27, R27 ;  /* 0x0000001bff1b723e */ /* 0x000fe400020006ff */
[----:B------:R-:W-:-:S03]  /*3e70*/  ISETP.LT.OR P3, PT, R26, 0x1, !P1 ;  /* 0x000000011a00780c */ /* 0x000fc60004f61670 */
[----:B------:R-:W-:-:S05]  /*3e80*/  HADD2.F32 R28, -RZ, R27.H0_H0 ;  /* 0x2000001bff1c7230 */ /* 0x000fca0000004100 */
[----:B------:R-:W-:-:S04]  /*3e90*/  FMUL R28, R28, R11 ;  /* 0x0000000b1c1c7220 */ /* 0x000fc80000400000 */
[----:B------:R-:W-:Y:S01]  /*3ea0*/  FFMA R28, R23, R2, R28 ;  /* 0x00000002171c7223 */ /* 0x000fe2000000001c */
[----:B------:R-:W-:-:S04]  /*3eb0*/  PRMT R23, RZ, 0x7610, R23 ;  /* 0x00007610ff177816 */ /* 0x000fc80000000017 */
[----:B------:R-:W-:-:S05]  /*3ec0*/  F2FP.SATFINITE.E4M3.F32.PACK_AB_MERGE_C R25, RZ, R28, RZ ;  /* 0x0000001cff19723e */ /* 0x000fca00048070ff */
[----:B------:R0:W-:Y:S01]  /*3ed0*/  @!P2 STG.E.U8 desc[UR20][R12.64+0x28], R25 ;  /* 0x000028190c00a986 */ /* 0x0001e2000c101114 */
[----:B------:R-:W-:Y:S05]  /*3ee0*/  @P3 BRA `(.L_x_83) ;  /* 0x0000000000043947 */ /* 0x000fea0003800000 */
[----:B------:R0:W5:Y:S02]  /*3ef0*/  LDG.E.U8 R23, desc[UR20][R16.64+0x29] ;  /* 0x0000291410177981 */ /* 0x000164000c1e1100 */
.L_x_83:
[----:B------:R-:W-:Y:S05]  /*3f00*/  BSYNC B1 ;  /* 0x0000000000017941 */ /* 0x000fea0003800000 */
.L_x_82:
[----:B-----5:R-:W-:Y:S01]  /*3f10*/  LOP3.LUT R23, R23, 0xff, RZ, 0xc0, !PT ;  /* 0x000000ff17177812 */ /* 0x020fe200078ec0ff */
[----:B------:R-:W-:Y:S01]  /*3f20*/  BSSY B1, `(.L_x_84) ;  /* 0x000000b000017945 */ /* 0x000fe20003800000 */
[----:B------:R-:W-:Y:S02]  /*3f30*/  ISETP.LT.OR P0, PT, R26, 0x9, !P0 ;  /* 0x000000091a00780c */ /* 0x000fe40004701670 */
[----:B------:R-:W-:-:S05]  /*3f40*/  F2FP.F16.E4M3.UNPACK_B R23, R23 ;  /* 0x00000017ff17723e */ /* 0x000fca00020006ff */
[----:B0-2---:R-:W-:-:S05]  /*3f50*/  HADD2.F32 R16, -RZ, R23.H0_H0 ;  /* 0x20000017ff107230 */ /* 0x005fca0000004100 */
[----:B------:R-:W-:Y:S01]  /*3f60*/  FMUL R17, R16, R11 ;  /* 0x0000000b10117220 */ /* 0x000fe20000400000 */
[----:B------:R-:W-:-:S03]  /*3f70*/  PRMT R16, RZ, 0x7610, R16 ;  /* 0x00007610ff107816 */ /* 0x000fc60000000010 */
[----:B------:R-:W-:-:S05]  /*3f80*/  FFMA R17, R22, R2, R17 ;  /* 0x0000000216117223 */ /* 0x000fca0000000011 */
[----:B------:R-:W-:-:S05]  /*3f90*/  F2FP.SATFINITE.E4M3.F32.PACK_AB_MERGE_C R17, RZ, R17, RZ ;  /* 0x00000011ff11723e */ /* 0x000fca00048070ff */
[----:B------:R0:W-:Y:S01]  /*3fa0*/  @!P3 STG.E.U8 desc[UR20][R12.64+0x29], R17 ;  /* 0x000029110c00b986 */ /* 0x0001e2000c101114 */
[----:B------:R-:W-:Y:S05]  /*3fb0*/  @P0 BRA `(.L_x_85) ;  /* 0x0000000000040947 */ /* 0x000fea0003800000 */
[----:B------:R2:W5:Y:S02]  /*3fc0*/  LDG.E.U8 R16, desc[UR20][R18.64+0x28] ;  /* 0x0000281412107981 */ /* 0x000564000c1e1100 */
.L_x_85:
[----:B------:R-:W-:Y:S05]  /*3fd0*/  BSYNC B1 ;  /* 0x0000000000017941 */ /* 0x000fea0003800000 */
.L_x_84:
[----:B-----5:R-:W-:Y:S01]  /*3fe0*/  LOP3.LUT R16, R16, 0xff, RZ, 0xc0, !PT ;  /* 0x000000ff10107812 */ /* 0x020fe200078ec0ff */
[----:B------:R-:W-:Y:S01]  /*3ff0*/  BSSY B1, `(.L_x_86) ;  /* 0x000000b000017945 */ /* 0x000fe20003800000 */
[----:B------:R-:W-:Y:S02]  /*4000*/  ISETP.LT.OR P1, PT, R26, 0x9, !P1 ;  /* 0x000000091a00780c */ /* 0x000fe40004f21670 */
[----:B------:R-:W-:Y:S02]  /*4010*/  F2FP.F16.E4M3.UNPACK_B R16, R16 ;  /* 0x00000010ff10723e */ /* 0x000fe400020006ff */
[----:B0-----:R-:W-:-:S03]  /*4020*/  PRMT R12, RZ, 0x7610, R12 ;  /* 0x00007610ff0c7816 */ /* 0x001fc6000000000c */
[----:B------:R-:W-:-:S05]  /*4030*/  HADD2.F32 R16, -RZ, R16.H0_H0 ;  /* 0x20000010ff107230 */ /* 0x000fca0000004100 */
[----:B------:R-:W-:-:S04]  /*4040*/  FMUL R16, R16, R11 ;  /* 0x0000000b10107220 */ /* 0x000fc80000400000 */
[----:B------:R-:W-:-:S05]  /*4050*/  FFMA R16, R21, R2, R16 ;  /* 0x0000000215107223 */ /* 0x000fca0000000010 */
[----:B------:R-:W-:-:S05]  /*4060*/  F2FP.SATFINITE.E4M3.F32.PACK_AB_MERGE_C R13, RZ, R16, RZ ;  /* 0x00000010ff0d723e */ /* 0x000fca00048070ff */
[----:B------:R0:W-:Y:S01]  /*4070*/  @!P0 STG.E.U8 desc[UR20][R14.64+0x28], R13 ;  /* 0x0000280d0e008986 */ /* 0x0001e2000c101114 */
[----:B------:R-:W-:Y:S05]  /*4080*/  @P1 BRA `(.L_x_87) ;  /* 0x0000000000041947 */ /* 0x000fea0003800000 */
[----:B------:R0:W5:Y:S02]  /*4090*/  LDG.E.U8 R12, desc[UR20][R18.64+0x29] ;  /* 0x00002914120c7981 */ /* 0x000164000c1e1100 */
.L_x_87:
[----:B------:R-:W-:Y:S05]  /*40a0*/  BSYNC B1 ;  /* 0x0000000000017941 */ /* 0x000fea0003800000 */
.L_x_86:
[----:B------:R-:W-:Y:S05]  /*40b0*/  @P1 BRA `(.L_x_88) ;  /* 0x0000000400d01947 */ /* 0x000fea0003800000 */
[----:B-----5:R-:W-:-:S04]  /*40c0*/  LOP3.LUT R12, R12, 0xff, RZ, 0xc0, !PT ;  /* 0x000000ff0c0c7812 */ /* 0x020fc800078ec0ff */
[----:B------:R-:W-:-:S05]  /*40d0*/  F2FP.F16.E4M3.UNPACK_B R12, R12 ;  /* 0x0000000cff0c723e */ /* 0x000fca00020006ff */
[----:B------:R-:W-:-:S05]  /*40e0*/  HADD2.F32 R12, -RZ, R12.H0_H0 ;  /* 0x2000000cff0c7230 */ /* 0x000fca0000004100 */
[----:B0-----:R-:W-:-:S04]  /*40f0*/  FMUL R13, R12, R11 ;  /* 0x0000000b0c0d7220 */ /* 0x001fc80000400000 */
[----:B------:R-:W-:-:S05]  /*4100*/  FFMA R13, R20, R2, R13 ;  /* 0x00000002140d7223 */ /* 0x000fca000000000d */
[----:B------:R-:W-:-:S05]  /*4110*/  F2FP.SATFINITE.E4M3.F32.PACK_AB_MERGE_C R13, RZ, R13, RZ ;  /* 0x0000000dff0d723e */ /* 0x000fca00048070ff */
[----:B------:R0:W-:Y:S01]  /*4120*/  STG.E.U8 desc[UR20][R14.64+0x29], R13 ;  /* 0x0000290d0e007986 */ /* 0x0001e2000c101114 */
[----:B------:R-:W-:Y:S05]  /*4130*/  BRA `(.L_x_88) ;  /* 0x0000000400b07947 */ /* 0x000fea0003800000 */
.L_x_39:
[----:B------:R-:W-:Y:S01]  /*4140*/  ISETP.GE.AND P0, PT, R25, 0x1, PT ;  /* 0x000000011900780c */ /* 0x000fe20003f06270 */
[-C--:B--2---:R-:W-:Y:S01]  /*4150*/  FMUL R69, R69, R2.reuse ;  /* 0x0000000245457220 */ /* 0x084fe20000400000 */
[----:B------:R-:W-:Y:S01]  /*4160*/  ISETP.GE.AND P2, PT, R25, 0x2, PT ;  /* 0x000000021900780c */ /* 0x000fe20003f46270 */
[-C--:B------:R-:W-:Y:S01]  /*4170*/  FMUL R66, R66, R2.reuse ;  /* 0x0000000242427220 */ /* 0x080fe20000400000 */
[C---:B------:R-:W-:Y:S01]  /*4180*/  ISETP.LT.OR P3, PT, R26.reuse, 0x1, !P0 ;  /* 0x000000011a00780c */ /* 0x040fe20004761670 */
[-C--:B------:R-:W-:Y:S01]  /*4190*/  FMUL R67, R67, R2.reuse ;  /* 0x0000000243437220 */ /* 0x080fe20000400000 */
[----:B------:R-:W-:Y:S01]  /*41a0*/  ISETP.LT.OR P5, PT, R26, 0x1, !P2 ;  /* 0x000000011a00780c */ /* 0x000fe200057a1670 */
[-C--:B------:R-:W-:Y:S01]  /*41b0*/  FMUL R64, R64, R2.reuse ;  /* 0x0000000240407220 */ /* 0x080fe20000400000 */
[----:B------:R-:W-:Y:S01]  /*41c0*/  F2FP.SATFINITE.E4M3.F32.PACK_AB_MERGE_C R69, RZ, R69, RZ ;  /* 0x00000045ff45723e */ /* 0x000fe200048070ff */
[----:B------:R-:W-:Y:S01]  /*41d0*/  FMUL R65, R65, R2 ;  /* 0x0000000241417220 */ /* 0x000fe20000400000 */
[----:B------:R-:W-:Y:S01]  /*41e0*/  F2FP.SATFINITE.E4M3.F32.PACK_AB_MERGE_C R17, RZ, R66, RZ ;  /* 0x00000042ff11723e */ /* 0x000fe200048070ff */
[-C--:B------:R-:W-:Y:S01]  /*41f0*/  FMUL R62, R62, R2.reuse ;  /* 0x000000023e3e7220 */ /* 0x080fe20000400000 */
[----:B------:R-:W-:Y:S01]  /*4200*/  ISETP.GE.AND P1, PT, R25, 0x9, PT ;  /* 0x000000091900780c */ /* 0x000fe20003f26270 */
[-C--:B------:R-:W-:Y:S01]  /*4210*/  FMUL R60, R60, R2.reuse ;  /* 0x000000023c3c7220 */ /* 0x080fe20000400000 */
[C---:B------:R-:W-:Y:S01]  /*4220*/  ISETP.LT.OR P0, PT, R26.reuse, 0x9, !P0 ;  /* 0x000000091a00780c */ /* 0x040fe20004701670 */
[-C--:B------:R-:W-:Y:S01]  /*4230*/  FMUL R63, R63, R2.reuse ;  /* 0x000000023f3f7220 */ /* 0x080fe20000400000 */
[C---:B------:R-:W-:Y:S01]  /*4240*/  ISETP.LT.OR P2, PT, R26.reuse, 0x9, !P2 ;  /* 0x000000091a00780c */ /* 0x040fe20005741670 */
[----:B------:R-:W-:Y:S01]  /*4250*/  @!P3 STG.E.U8 desc[UR20][R12.64], R69 ;  /* 0x000000450c00b986 */ /* 0x000fe2000c101114 */
[----:B------:R-:W-:Y:S01]  /*4260*/  ISETP.GE.AND P3, PT, R25, 0xa, PT ;  /* 0x0000000a1900780c */ /* 0x000fe20003f66270 */
[-C--:B------:R-:W-:Y:S01]  /*4270*/  FMUL R61, R61, R2.reuse ;  /* 0x000000023d3d7220 */ /* 0x080fe20000400000 */
[C---:B------:R-:W-:Y:S01]  /*4280*/  ISETP.LT.OR P6, PT, R26.reuse, 0x1, !P1 ;  /* 0x000000011a00780c */ /* 0x040fe20004fc1670 */
[----:B------:R0:W-:Y:S01]  /*4290*/  @!P5 STG.E.U8 desc[UR20][R12.64+0x1], R17 ;  /* 0x000001110c00d986 */ /* 0x0001e2000c101114 */
[----:B------:R-:W-:Y:S01]  /*42a0*/  ISETP.LT.OR P5, PT, R26, 0x1, !P3 ;  /* 0x000000011a00780c */ /* 0x000fe20005fa1670 */
[-C--:B------:R-:W-:Y:S01]  /*42b0*/  FMUL R58, R58, R2.reuse ;  /* 0x000000023a3a7220 */ /* 0x080fe20000400000 */
[----:B------:R-:W-:Y:S01]  /*42c0*/  F2FP.SATFINITE.E4M3.F32.PACK_AB_MERGE_C R67, RZ, R67, RZ ;  /* 0x00000043ff43723e */ /* 0x000fe200048070ff */
[----:B------:R-:W-:Y:S01]  /*42d0*/  FMUL R59, R59, R2 ;  /* 0x000000023b3b7220 */ /* 0x000fe20000400000 */
[----:B------:R-:W-:Y:S01]  /*42e0*/  F2FP.SATFINITE.E4M3.F32.PACK_AB_MERGE_C R19, RZ, R64, RZ ;  /* 0x00000040ff13723e */ /* 0x000fe200048070ff */
[-C--:B------:R-:W-:Y:S01]  /*42f0*/  FMUL R56, R56, R2.reuse ;  /* 0x0000000238387220 */ /* 0x080fe20000400000 */
[----:B------:R-:W-:Y:S01]  /*4300*/  F2FP.SATFINITE.E4M3.F32.PACK_AB_MERGE_C R65, RZ, R65, RZ ;  /* 0x00000041ff41723e */ /* 0x000fe200048070ff */
[----:B------:R-:W-:Y:S01]  /*4310*/  @!P0 STG.E.U8 desc[UR20][R14.64], R67 ;  /* 0x000000430e008986 */ /* 0x000fe2000c101114 */
[C---:B------:R-:W-:Y:S01]  /*4320*/  ISETP.LT.OR P3, PT, R26.reuse, 0x9, !P3 ;  /* 0x000000091a00780c */ /* 0x040fe20005f61670 */
[----:B------:R-:W-:Y:S01]  /*4330*/  FMUL R55, R55, R2 ;  /* 0x0000000237377220 */ /* 0x000fe20000400000 */
[----:B------:R-:W-:Y:S01]  /*4340*/  ISETP.LT.OR P1, PT, R26, 0x9, !P1 ;  /* 0x000000091a00780c */ /* 0x000fe20004f21670 */
[----:B------:R1:W-:Y:S01]  /*4350*/  @!P2 STG.E.U8 desc[UR20][R14.64+0x1], R19 ;  /* 0x000001130e00a986 */ /* 0x0003e2000c101114 */
[----:B0-----:R-:W-:Y:S01]  /*4360*/  F2FP.SATFINITE.E4M3.F32.PACK_AB_MERGE_C R17, RZ, R62, RZ ;  /* 0x0000003eff11723e */ /* 0x001fe200048070ff */
[-C--:B------:R-:W-:Y:S01]  /*4370*/  FMUL R54, R54, R2.reuse ;  /* 0x0000000236367220 */ /* 0x080fe20000400000 */
[C---:B------:R-:W-:Y:S01]  /*4380*/  ISETP.GE.AND P2, PT, R25.reuse, 0x11, PT ;  /* 0x000000111900780c */ /* 0x040fe20003f46270 */
        /* <DEDUP_REMOVED lines=9> */
[----:B-1----:R-:W-:Y:S01]  /*4420*/  F2FP.SATFINITE.E4M3.F32.PACK_AB_MERGE_C R19, RZ, R60, RZ ;  /* 0x0000003cff13723e */ /* 0x002fe200048070ff */
[----:B------:R-:W-:Y:S01]  /*4430*/  FMUL R50, R50, R2 ;  /* 0x0000000232327220 */ /* 0x000fe20000400000 */
[----:B------:R-:W-:Y:S01]  /*4440*/  F2FP.SATFINITE.E4M3.F32.PACK_AB_MERGE_C R61, RZ, R61, RZ ;  /* 0x0000003dff3d723e */ /* 0x000fe200048070ff */
[----:B------:R-:W-:Y:S01]  /*4450*/  @!P1 STG.E.U8 desc[UR20][R14.64+0x8], R63 ;  /* 0x0000083f0e009986 */ /* 0x000fe2000c101114 */
[----:B------:R-:W-:Y:S01]  /*4460*/  F2FP.SATFINITE.E4M3.F32.PACK_AB_MERGE_C R27, RZ, R58, RZ ;  /* 0x0000003aff1b723e */ /* 0x000fe200048070ff */
[-C--:B------:R-:W-:Y:S01]  /*4470*/  FMUL R49, R49, R2.reuse ;  /* 0x0000000231317220 */ /* 0x080fe20000400000 */
[C---:B------:R-:W-:Y:S01]  /*4480*/  ISETP.LT.OR P2, PT, R26.reuse, 0x9, !P2 ;  /* 0x000000091a00780c */ /* 0x040fe20005741670 */
[----:B------:R1:W-:Y:S01]  /*4490*/  @!P3 STG.E.U8 desc[UR20][R14.64+0x9], R19 ;  /* 0x000009130e00b986 */ /* 0x0003e2000c101114 */
[----:B------:R-:W-:Y:S01]  /*44a0*/  ISETP.LT.OR P3, PT, R26, 0x9, !P0 ;  /* 0x000000091a00780c */ /* 0x000fe20004761670 */
[-C--:B------:R-:W-:Y:S01]  /*44b0*/  FMUL R48, R48, R2.reuse ;  /* 0x0000000230307220 */ /* 0x080fe20000400000 */
[C---:B------:R-:W-:Y:S01]  /*44c0*/  ISETP.GE.AND P1, PT, R25.reuse, 0x19, PT ;  /* 0x000000191900780c */ /* 0x040fe20003f26270 */
[----:B------:R-:W-:Y:S01]  /*44d0*/  @!P6 STG.E.U8 desc[UR20][R12.64+0x10], R61 ;  /* 0x0000103d0c00e986 */ /* 0x000fe2000c101114 */
[----:B------:R-:W-:Y:S01]  /*44e0*/  ISETP.GE.AND P0, PT, R25, 0x1a, PT ;  /* 0x0000001a1900780c */ /* 0x000fe20003f06270 */
[-C--:B------:R-:W-:Y:S01]  /*44f0*/  FMUL R23, R23, R2.reuse ;  /* 0x0000000217177220 */ /* 0x080fe20000400000 */
[C---:B------:R-:W-:Y:S01]  /*4500*/  ISETP.LT.OR P6, PT, R26.reuse, 0x1, !P1 ;  /* 0x000000011a00780c */ /* 0x040fe20004fc1670 */
[----:B------:R-:W-:Y:S01]  /*4510*/  @!P5 STG.E.U8 desc[UR20][R12.64+0x11], R27 ;  /* 0x0000111b0c00d986 */ /* 0x000fe2000c101114 */
[----:B------:R-:W-:Y:S01]  /*4520*/  ISETP.LT.OR P5, PT, R26, 0x1, !P0 ;  /* 0x000000011a00780c */ /* 0x000fe200047a1670 */
[-C--:B------:R-:W-:Y:S01]  /*4530*/  FMUL R22, R22, R2.reuse ;  /* 0x0000000216167220 */ /* 0x080fe20000400000 */
[----:B------:R-:W-:Y:S01]  /*4540*/  F2FP.SATFINITE.E4M3.F32.PACK_AB_MERGE_C R59, RZ, R59, RZ ;  /* 0x0000003bff3b723e */ /* 0x000fe200048070ff */
[----:B------:R-:W-:Y:S01]  /*4550*/  FMUL R21, R21, R2 ;  /* 0x0000000215157220 */ /* 0x000fe20000400000 */
[----:B0-----:R-:W-:Y:S01]  /*4560*/  F2FP.SATFINITE.E4M3.F32.PACK_AB_MERGE_C R17, RZ, R56, RZ ;  /* 0x00000038ff11723e */ /* 0x001fe200048070ff */
[----:B------:R-:W-:Y:S01]  /*4570*/  FMUL R20, R20, R2 ;  /* 0x0000000214147220 */ /* 0x000fe20000400000 */
[----:B------:R-:W-:Y:S01]  /*4580*/  F2FP.SATFINITE.E4M3.F32.PACK_AB_MERGE_C R55, RZ, R55, RZ ;  /* 0x00000037ff37723e */ /* 0x000fe200048070ff */
[----:B------:R-:W-:Y:S01]  /*4590*/  @!P2 STG.E.U8 desc[UR20][R14.64+0x10], R59 ;  /* 0x0000103b0e00a986 */ /* 0x000fe2000c101114 */
[----:B-1----:R-:W-:-:S02]  /*45a0*/  F2FP.SATFINITE.E4M3.F32.PACK_AB_MERGE_C R19, RZ, R54, RZ ;  /* 0x00000036ff13723e */ /* 0x002fc400048070ff */
[C---:B------:R-:W-:Y:S01]  /*45b0*/  ISETP.LT.OR P1, PT, R26.reuse, 0x9, !P1 ;  /* 0x000000091a00780c */ /* 0x040fe20004f21670 */
[----:B------:R0:W-:Y:S01]  /*45c0*/  @!P3 STG.E.U8 desc[UR20][R14.64+0x11], R17 ;  /* 0x000011110e00b986 */ /* 0x0001e2000c101114 */
[C---:B------:R-:W-:Y:S02]  /*45d0*/  ISETP.LT.OR P2, PT, R26.reuse, 0x9, !P0 ;  /* 0x000000091a00780c */ /* 0x040fe40004741670 */
[C---:B------:R-:W-:Y:S01]  /*45e0*/  ISETP.GE.AND P3, PT, R25.reuse, 0x21, PT ;  /* 0x000000211900780c */ /* 0x040fe20003f66270 */
[----:B------:R-:W-:Y:S01]  /*45f0*/  @!P6 STG.E.U8 desc[UR20][R12.64+0x18], R55 ;  /* 0x000018370c00e986 */ /* 0x000fe2000c101114 */
[----:B------:R-:W-:Y:S02]  /*4600*/  ISETP.GE.AND P0, PT, R25, 0x22, PT ;  /* 0x000000221900780c */ /* 0x000fe40003f06270 */
[----:B------:R-:W-:Y:S01]  /*4610*/  F2FP.SATFINITE.E4M3.F32.PACK_AB_MERGE_C R53, RZ, R53, RZ ;  /* 0x00000035ff35723e */ /* 0x000fe200048070ff */
[----:B------:R1:W-:Y:S01]  /*4620*/  @!P5 STG.E.U8 desc[UR20][R12.64+0x19], R19 ;  /* 0x000019130c00d986 */ /* 0x0003e2000c101114 */
[----:B------:R-:W-:-:S02]  /*4630*/  ISETP.LT.OR P5, PT, R26, 0x1, !P3 ;  /* 0x000000011a00780c */ /* 0x000fc40005fa1670 */
[C---:B------:R-:W-:Y:S01]  /*4640*/  ISETP.LT.OR P6, PT, R26.reuse, 0x1, !P0 ;  /* 0x000000011a00780c */ /* 0x040fe200047c1670 */
[----:B------:R-:W-:Y:S01]  /*4650*/  @!P1 STG.E.U8 desc[UR20][R14.64+0x18], R53 ;  /* 0x000018350e009986 */ /* 0x000fe2000c101114 */
[----:B0-----:R-:W-:Y:S02]  /*4660*/  F2FP.SATFINITE.E4M3.F32.PACK_AB_MERGE_C R17, RZ, R52, RZ ;  /* 0x00000034ff11723e */ /* 0x001fe400048070ff */
[----:B------:R-:W-:Y:S02]  /*4670*/  F2FP.SATFINITE.E4M3.F32.PACK_AB_MERGE_C R51, RZ, R51, RZ ;  /* 0x00000033ff33723e */ /* 0x000fe400048070ff */
[----:B------:R-:W-:Y:S01]  /*4680*/  ISETP.LT.OR P1, PT, R26, 0x9, !P3 ;  /* 0x000000091a00780c */ /* 0x000fe20005f21670 */
[----:B------:R0:W-:Y:S01]  /*4690*/  @!P2 STG.E.U8 desc[UR20][R14.64+0x19], R17 ;  /* 0x000019110e00a986 */ /* 0x0001e2000c101114 */
[C---:B------:R-:W-:Y:S02]  /*46a0*/  ISETP.GE.AND P3, PT, R25.reuse, 0x29, PT ;  /* 0x000000291900780c */ /* 0x040fe40003f66270 */
[----:B-1----:R-:W-:Y:S01]  /*46b0*/  F2FP.SATFINITE.E4M3.F32.PACK_AB_MERGE_C R19, RZ, R50, RZ ;  /* 0x00000032ff13723e */ /* 0x002fe200048070ff */
[----:B------:R-:W-:Y:S01]  /*46c0*/  @!P5 STG.E.U8 desc[UR20][R12.64+0x20], R51 ;  /* 0x000020330c00d986 */ /* 0x000fe2000c101114 */
[----:B------:R-:W-:-:S02]  /*46d0*/  ISETP.GE.AND P2, PT, R25, 0x2a, PT ;  /* 0x0000002a1900780c */ /* 0x000fc40003f46270 */
[C---:B------:R-:W-:Y:S01]  /*46e0*/  ISETP.LT.OR P0, PT, R26.reuse, 0x9, !P0 ;  /* 0x000000091a00780c */ /* 0x040fe20004701670 */
[----:B------:R1:W-:Y:S01]  /*46f0*/  @!P6 STG.E.U8 desc[UR20][R12.64+0x21], R19 ;  /* 0x000021130c00e986 */ /* 0x0003e2000c101114 */
[C---:B------:R-:W-:Y:S02]  /*4700*/  ISETP.LT.OR P5, PT, R26.reuse, 0x1, !P3 ;  /* 0x000000011a00780c */ /* 0x040fe40005fa1670 */
[C---:B------:R-:W-:Y:S02]  /*4710*/  ISETP.LT.OR P6, PT, R26.reuse, 0x1, !P2 ;  /* 0x000000011a00780c */ /* 0x040fe400057c1670 */
[C---:B------:R-:W-:Y:S02]  /*4720*/  ISETP.LT.OR P3, PT, R26.reuse, 0x9, !P3 ;  /* 0x000000091a00780c */ /* 0x040fe40005f61670 */
[----:B------:R-:W-:Y:S02]  /*4730*/  ISETP.LT.OR P2, PT, R26, 0x9, !P2 ;  /* 0x000000091a00780c */ /* 0x000fe40005741670 */
[----:B------:R-:W-:-:S02]  /*4740*/  F2FP.SATFINITE.E4M3.F32.PACK_AB_MERGE_C R49, RZ, R49, RZ ;  /* 0x00000031ff31723e */ /* 0x000fc400048070ff */
[----:B0-----:R-:W-:Y:S02]  /*4750*/  F2FP.SATFINITE.E4M3.F32.PACK_AB_MERGE_C R17, RZ, R48, RZ ;  /* 0x00000030ff11723e */ /* 0x001fe400048070ff */
[----:B------:R-:W-:Y:S01]  /*4760*/  F2FP.SATFINITE.E4M3.F32.PACK_AB_MERGE_C R23, RZ, R23, RZ ;  /* 0x00000017ff17723e */ /* 0x000fe200048070ff */
[----:B------:R0:W-:Y:S01]  /*4770*/  @!P1 STG.E.U8 desc[UR20][R14.64+0x20], R49 ;  /* 0x000020310e009986 */ /* 0x0001e2000c101114 */
[----:B-1----:R-:W-:Y:S02]  /*4780*/  F2FP.SATFINITE.E4M3.F32.PACK_AB_MERGE_C R19, RZ, R22, RZ ;  /* 0x00000016ff13723e */ /* 0x002fe400048070ff */
[----:B------:R-:W-:Y:S01]  /*4790*/  F2FP.SATFINITE.E4M3.F32.PACK_AB_MERGE_C R21, RZ, R21, RZ ;  /* 0x00000015ff15723e */ /* 0x000fe200048070ff */
[----:B------:R0:W-:Y:S01]  /*47a0*/  @!P0 STG.E.U8 desc[UR20][R14.64+0x21], R17 ;  /* 0x000021110e008986 */ /* 0x0001e2000c101114 */
[----:B------:R-:W-:-:S03]  /*47b0*/  F2FP.SATFINITE.E4M3.F32.PACK_AB_MERGE_C R25, RZ, R20, RZ ;  /* 0x00000014ff19723e */ /* 0x000fc600048070ff */
[----:B------:R0:W-:Y:S04]  /*47c0*/  @!P5 STG.E.U8 desc[UR20][R12.64+0x28], R23 ;  /* 0x000028170c00d986 */ /* 0x0001e8000c101114 */
[----:B------:R0:W-:Y:S04]  /*47d0*/  @!P6 STG.E.U8 desc[UR20][R12.64+0x29], R19 ;  /* 0x000029130c00e986 */ /* 0x0001e8000c101114 */
[----:B------:R0:W-:Y:S04]  /*47e0*/  @!P3 STG.E.U8 desc[UR20][R14.64+0x28], R21 ;  /* 0x000028150e00b986 */ /* 0x0001e8000c101114 */
[----:B------:R0:W-:Y:S02]  /*47f0*/  @!P2 STG.E.U8 desc[UR20][R14.64+0x29], R25 ;  /* 0x000029190e00a986 */ /* 0x0001e4000c101114 */
.L_x_88:
[----:B------:R-:W-:Y:S05]  /*4800*/  BSYNC B0 ;  /* 0x0000000000007941 */ /* 0x000fea0003800000 */
.L_x_38:
[----:B------:R-:W-:Y:S01]  /*4810*/  IADD3 R6, P0, R6, UR14, RZ ;  /* 0x0000000e06067c10 */ /* 0x000fe2000ff1e0ff */
[----:B------:R-:W-:Y:S01]  /*4820*/  ULDC.64 UR6, c[0x0][0x650] ;  /* 0x0001940000067ab9 */ /* 0x000fe20000000a00 */
[----:B0----5:R-:W-:Y:S01]  /*4830*/  PRMT R12, RZ, 0x7610, R12 ;  /* 0x00007610ff0c7816 */ /* 0x021fe2000000000c */
[----:B------:R-:W-:Y:S01]  /*4840*/  IMAD.MOV.U32 R16, RZ, RZ, -0x1 ;  /* 0xffffffffff107424 */ /* 0x000fe200078e00ff */
[----:B------:R-:W-:Y:S01]  /*4850*/  IADD3.X R7, R7, UR13, RZ, P0, !PT ;  /* 0x0000000d07077c10 */ /* 0x000fe200087fe4ff */
[----:B------:R-:W-:Y:S01]  /*4860*/  IMAD.MOV.U32 R57, RZ, RZ, -0x1 ;  /* 0xffffffffff397424 */ /* 0x000fe200078e00ff */
[----:B------:R-:W-:-:S04]  /*4870*/  ISETP.GE.U32.AND P0, PT, R6, UR6, PT ;  /* 0x0000000606007c0c */ /* 0x000fc8000bf06070 */
[----:B------:R-:W-:-:S13]  /*4880*/  ISETP.GE.U32.AND.EX P0, PT, R7, UR7, PT, P0 ;  /* 0x0000000707007c0c */ /* 0x000fda000bf06100 */
[----:B------:R-:W-:Y:S05]  /*4890*/  @P0 BRA `(.L_x_89) ;  /* 0x0000000400600947 */ /* 0x000fea0003800000 */
[----:B------:R-:W0:Y:S01]  /*48a0*/  S2R R24, SR_CTAID.X ;  /* 0x0000000000187919 */ /* 0x000e220000002500 */
[----:B--234-:R-:W2:Y:S01]  /*48b0*/  LDC.64 R18, c[0x0][0x628] ;  /* 0x00018a00ff127b82 */ /* 0x01cea20000000a00 */
[----:B------:R-:W-:Y:S01]  /*48c0*/  ULDC UR6, c[0x0][0x150] ;  /* 0x0000540000067ab9 */ /* 0x000fe20000000800 */
[----:B------:R-:W-:Y:S01]  /*48d0*/  IMAD.MOV.U32 R16, RZ, RZ, R6 ;  /* 0x000000ffff107224 */ /* 0x000fe200078e0006 */
[----:B------:R-:W3:Y:S01]  /*48e0*/  S2R R26, SR_CTAID.Y ;  /* 0x00000000001a7919 */ /* 0x000ee20000002600 */
[----:B------:R-:W-:-:S04]  /*48f0*/  IMAD.MOV.U32 R17, RZ, RZ, R7 ;  /* 0x000000ffff117224 */ /* 0x000fc800078e0007 */
[----:B------:R-:W4:Y:S08]  /*4900*/  LDC R27, c[0x0][0x144] ;  /* 0x00005100ff1b7b82 */ /* 0x000f300000000800 */
[----:B------:R-:W1:Y:S08]  /*4910*/  LDC R20, c[0x0][0x630] ;  /* 0x00018c00ff147b82 */ /* 0x000e700000000800 */
[----:B------:R-:W1:Y:S01]  /*4920*/  LDC.64 R22, c[0x0][0x620] ;  /* 0x00018800ff167b82 */ /* 0x000e620000000a00 */
[----:B--2---:R-:W-:-:S04]  /*4930*/  ISETP.NE.U32.AND P0, PT, R18, RZ, PT ;  /* 0x000000ff1200720c */ /* 0x004fc80003f05070 */
[----:B------:R-:W-:Y:S02]  /*4940*/  ISETP.NE.AND.EX P0, PT, R19, RZ, PT, P0 ;  /* 0x000000ff1300720c */ /* 0x000fe40003f05300 */
[----:B0-----:R-:W-:-:S05]  /*4950*/  I2FP.F32.U32 R12, R24 ;  /* 0x00000018000c7245 */ /* 0x001fca0000201000 */
[----:B------:R-:W-:-:S04]  /*4960*/  FMUL R12, R12, UR6 ;  /* 0x000000060c0c7c20 */ /* 0x000fc80008400000 */
[----:B------:R0:W2:Y:S02]  /*4970*/  F2I.U32.TRUNC.NTZ R25, R12 ;  /* 0x0000000c00197305 */ /* 0x0000a4000020f000 */
[----:B---34-:R-:W-:Y:S05]  /*4980*/  @!P0 BRA `(.L_x_90) ;  /* 0x0000000000288947 */ /* 0x018fea0003800000 */
[----:B------:R-:W3:Y:S02]  /*4990*/  LDC R13, c[0x0][0x634] ;  /* 0x00018d00ff0d7b82 */ /* 0x000ee40000000800 */
[----:B---3--:R-:W-:-:S05]  /*49a0*/  IADD3 R17, P0, R6, R13, RZ ;  /* 0x0000000d06117210 */ /* 0x008fca0007f1e0ff */
[----:B------:R-:W-:-:S04]  /*49b0*/  IMAD.X R21, RZ, RZ, R7, P0 ;  /* 0x000000ffff157224 */ /* 0x000fc800000e0607 */
[----:B0-----:R-:W-:-:S04]  /*49c0*/  IMAD.WIDE.U32 R12, R21, R18, RZ ;  /* 0x00000012150c7225 */ /* 0x001fc800078e00ff */
[----:B-1----:R-:W-:-:S04]  /*49d0*/  IMAD.WIDE.U32 R14, P0, R17, R19, R12 ;  /* 0x00000013110e7225 */ /* 0x002fc8000780000c */
[----:B------:R-:W-:-:S04]  /*49e0*/  IMAD.WIDE.U32 R12, R17, R18, RZ ;  /* 0x00000012110c7225 */ /* 0x000fc800078e00ff */
[----:B------:R-:W-:Y:S01]  /*49f0*/  IMAD.X R17, RZ, RZ, RZ, P0 ;  /* 0x000000ffff117224 */ /* 0x000fe200000e06ff */
[----:B------:R-:W-:Y:S01]  /*4a00*/  IADD3 RZ, P0, R13, R14, RZ ;  /* 0x0000000e0dff7210 */ /* 0x000fe20007f1e0ff */
[----:B------:R-:W-:-:S04]  /*4a10*/  IMAD.MOV.U32 R16, RZ, RZ, R15 ;  /* 0x000000ffff107224 */ /* 0x000fc800078e000f */
[----:B------:R-:W-:-:S08]  /*4a20*/  IMAD.WIDE.U32.X R16, R21, R19, R16, P0 ;  /* 0x0000001315107225 */ /* 0x000fd000000e0410 */
.L_x_90:
[----:B------:R-:W3:Y:S01]  /*4a30*/  LDC.64 R32, c[0x0][0x640] ;  /* 0x00019000ff207b82 */ /* 0x000ee20000000a00 */
[-C--:B-1----:R-:W-:Y:S01]  /*4a40*/  SHF.R.U64 R57, R16, R20.reuse, R17 ;  /* 0x0000001410397219 */ /* 0x082fe20000001211 */
[----:B--2---:R-:W-:Y:S01]  /*4a50*/  IMAD.MOV R25, RZ, RZ, -R25 ;  /* 0x000000ffff197224 */ /* 0x004fe200078e0a19 */
[----:B0-----:R-:W-:Y:S01]  /*4a60*/  SHF.R.U32.HI R12, RZ, R20, R17 ;  /* 0x00000014ff0c7219 */ /* 0x001fe20000011611 */
[----:B------:R-:W-:Y:S01]  /*4a70*/  ULDC UR6, c[0x0][0x154] ;  /* 0x0000550000067ab9 */ /* 0x000fe20000000800 */
[----:B------:R-:W-:Y:S01]  /*4a80*/  IADD3 R15, P0, RZ, -R57, RZ ;  /* 0x80000039ff0f7210 */ /* 0x000fe20007f1e0ff */
[----:B------:R-:W-:Y:S02]  /*4a90*/  IMAD R27, R27, R25, R24 ;  /* 0x000000191b1b7224 */ /* 0x000fe400078e0218 */
[----:B------:R-:W0:Y:S01]  /*4aa0*/  LDC R16, c[0x0][0x618] ;  /* 0x00018600ff107b82 */ /* 0x000e220000000800 */
[----:B------:R-:W-:Y:S02]  /*4ab0*/  IMAD.MOV.U32 R17, RZ, RZ, 0x1 ;  /* 0x00000001ff117424 */ /* 0x000fe400078e00ff */
[----:B------:R-:W-:-:S04]  /*4ac0*/  IMAD.X R13, RZ, RZ, ~R12, P0 ;  /* 0x000000ffff0d7224 */ /* 0x000fc800000e0e0c */
[-C--:B------:R-:W-:Y:S01]  /*4ad0*/  IMAD R14, R13, R22.reuse, RZ ;  /* 0x000000160d0e7224 */ /* 0x080fe200078e02ff */
[----:B------:R-:W1:Y:S01]  /*4ae0*/  LDC R28, c[0x0][0x608] ;  /* 0x00018200ff1c7b82 */ /* 0x000e620000000800 */
[----:B------:R-:W-:-:S04]  /*4af0*/  IMAD.WIDE.U32 R12, R15, R22, R6 ;  /* 0x000000160f0c7225 */ /* 0x000fc800078e0006 */
[----:B------:R-:W-:Y:S01]  /*4b00*/  IMAD R15, R15, R23, R14 ;  /* 0x000000170f0f7224 */ /* 0x000fe200078e020e */
[----:B------:R-:W-:Y:S02]  /*4b10*/  I2FP.F32.U32 R14, R26 ;  /* 0x0000001a000e7245 */ /* 0x000fe40000201000 */
[----:B------:R-:W2:Y:S01]  /*4b20*/  LDC R30, c[0x0][0x658] ;  /* 0x00019600ff1e7b82 */ /* 0x000ea20000000800 */
[----:B------:R-:W-:Y:S01]  /*4b30*/  IMAD.IADD R13, R13, 0x1, R15 ;  /* 0x000000010d0d7824 */ /* 0x000fe200078e020f */
[----:B---3--:R-:W-:Y:S01]  /*4b40*/  ISETP.NE.U32.AND P0, PT, R32, RZ, PT ;  /* 0x000000ff2000720c */ /* 0x008fe20003f05070 */
[----:B------:R-:W-:Y:S01]  /*4b50*/  FMUL R14, R14, UR6 ;  /* 0x000000060e0e7c20 */ /* 0x000fe20008400000 */
[----:B------:R-:W-:Y:S02]  /*4b60*/  IMAD.MOV.U32 R15, RZ, RZ, -0x1 ;  /* 0xffffffffff0f7424 */ /* 0x000fe400078e00ff */
[----:B------:R-:W-:Y:S01]  /*4b70*/  ISETP.NE.AND.EX P0, PT, R33, RZ, PT, P0 ;  /* 0x000000ff2100720c */ /* 0x000fe20003f05300 */
[----:B------:R3:W4:Y:S01]  /*4b80*/  F2I.U32.TRUNC.NTZ R21, R14 ;  /* 0x0000000e00157305 */ /* 0x000722000020f000 */
[----:B------:R-:W3:Y:S01]  /*4b90*/  LDC R23, c[0x0][0x148] ;  /* 0x00005200ff177b82 */ /* 0x000ee20000000800 */
[----:B0-----:R-:W-:-:S02]  /*4ba0*/  SHF.R.U64 R20, R12, R16, R13 ;  /* 0x000000100c147219 */ /* 0x001fc4000000120d */
[----:B------:R-:W-:-:S05]  /*4bb0*/  SHF.R.U32.HI R13, RZ, R16, R13 ;  /* 0x00000010ff0d7219 */ /* 0x000fca000001160d */
[----:B------:R-:W0:Y:S01]  /*4bc0*/  LDC R25, c[0x0][0x600] ;  /* 0x00018000ff197b82 */ /* 0x000e220000000800 */
[-CC-:B-1----:R-:W-:Y:S02]  /*4bd0*/  SHF.R.U64 R18, R20, R28.reuse, R13.reuse ;  /* 0x0000001c14127219 */ /* 0x182fe4000000120d */
[----:B------:R-:W-:-:S05]  /*4be0*/  SHF.R.U32.HI R13, RZ, R28, R13 ;  /* 0x0000001cff0d7219 */ /* 0x000fca000001160d */
[----:B------:R-:W1:Y:S01]  /*4bf0*/  LDC R24, c[0x0][0x648] ;  /* 0x00019200ff187b82 */ /* 0x000e620000000800 */
[-CC-:B--2---:R-:W-:Y:S02]  /*4c00*/  SHF.R.U64 R22, R18, R30.reuse, R13.reuse ;  /* 0x0000001e12167219 */ /* 0x184fe4000000120d */
[-C--:B------:R-:W-:Y:S02]  /*4c10*/  SHF.L.U32 R15, R15, R30.reuse, RZ ;  /* 0x0000001e0f0f7219 */ /* 0x080fe400000006ff */
[-C--:B------:R-:W-:Y:S01]  /*4c20*/  SHF.R.U32.HI R13, RZ, R30.reuse, R13 ;  /* 0x0000001eff0d7219 */ /* 0x080fe2000001160d */
[----:B------:R-:W-:Y:S01]  /*4c30*/  IMAD.MOV.U32 R12, RZ, RZ, R22 ;  /* 0x000000ffff0c7224 */ /* 0x000fe200078e0016 */
[----:B------:R-:W-:Y:S01]  /*4c40*/  SHF.L.U32 R30, R17, R30, RZ ;  /* 0x0000001e111e7219 */ /* 0x000fe200000006ff */
[----:B------:R-:W2:Y:S01]  /*4c50*/  LDC R31, c[0x0][0x638] ;  /* 0x00018e00ff1f7b82 */ /* 0x000ea20000000800 */
[----:B------:R-:W-:-:S07]  /*4c60*/  LOP3.LUT R29, RZ, R15, RZ, 0x33, !PT ;  /* 0x0000000fff1d7212 */ /* 0x000fce00078e33ff */
[----:B------:R-:W0:Y:S01]  /*4c70*/  LDC R34, c[0x0][0x610] ;  /* 0x00018400ff227b82 */ /* 0x000e220000000800 */
[----:B----4-:R-:W-:Y:S05]  /*4c80*/  @!P0 BRA `(.L_x_91) ;  /* 0x0000000000288947 */ /* 0x010fea0003800000 */
[----:B------:R-:W4:Y:S02]  /*4c90*/  LDC R17, c[0x0][0x64c] ;  /* 0x00019300ff117b82 */ /* 0x000f240000000800 */
[----:B----4-:R-:W-:-:S05]  /*4ca0*/  IADD3 R17, P0, R22, R17, RZ ;  /* 0x0000001116117210 */ /* 0x010fca0007f1e0ff */
[----:B------:R-:W-:-:S04]  /*4cb0*/  IMAD.X R19, RZ, RZ, R13, P0 ;  /* 0x000000ffff137224 */ /* 0x000fc800000e060d */
[----:B------:R-:W-:-:S04]  /*4cc0*/  IMAD.WIDE.U32 R12, R19, R32, RZ ;  /* 0x00000020130c7225 */ /* 0x000fc800078e00ff */
[----:B---3--:R-:W-:-:S04]  /*4cd0*/  IMAD.WIDE.U32 R14, P0, R17, R33, R12 ;  /* 0x00000021110e7225 */ /* 0x008fc8000780000c */
[----:B------:R-:W-:-:S04]  /*4ce0*/  IMAD.WIDE.U32 R12, R17, R32, RZ ;  /* 0x00000020110c7225 */ /* 0x000fc800078e00ff */
[----:B------:R-:W-:Y:S01]  /*4cf0*/  IMAD.X R17, RZ, RZ, RZ, P0 ;  /* 0x000000ffff117224 */ /* 0x000fe200000e06ff */
[----:B------:R-:W-:Y:S01]  /*4d00*/  IADD3 RZ, P0, R13, R14, RZ ;  /* 0x0000000e0dff7210 */ /* 0x000fe20007f1e0ff */
[----:B------:R-:W-:-:S04]  /*4d10*/  IMAD.MOV.U32 R16, RZ, RZ, R15 ;  /* 0x000000ffff107224 */ /* 0x000fc800078e000f */
[----:B------:R-:W-:-:S08]  /*4d20*/  IMAD.WIDE.U32.X R12, R19, R33, R16, P0 ;  /* 0x00000021130c7225 */ /* 0x000fd000000e0410 */
.L_x_91:
[----:B-1----:R-:W-:Y:S01]  /*4d30*/  SHF.R.U64 R12, R12, R24, R13 ;  /* 0x000000180c0c7219 */ /* 0x002fe2000000120d */
[----:B0-----:R-:W-:Y:S01]  /*4d40*/  VIADD R17, R25, 0xffffffff ;  /* 0xffffffff19117836 */ /* 0x001fe20000000000 */
[----:B------:R-:W-:Y:S01]  /*4d50*/  LOP3.LUT R15, R18, R29, RZ, 0xc0, !PT ;  /* 0x0000001d120f7212 */ /* 0x000fe200078ec0ff */
[----:B------:R-:W-:Y:S02]  /*4d60*/  IMAD.MOV R21, RZ, RZ, -R21 ;  /* 0x000000ffff157224 */ /* 0x000fe400078e0a15 */
[----:B------:R-:W-:Y:S02]  /*4d70*/  IMAD.MOV R13, RZ, RZ, -R12 ;  /* 0x000000ffff0d7224 */ /* 0x000fe400078e0a0c */
[----:B------:R-:W-:Y:S01]  /*4d80*/  IMAD R24, R30, R12, R15 ;  /* 0x0000000c1e187224 */ /* 0x000fe200078e020f */
[----:B------:R-:W-:Y:S01]  /*4d90*/  LOP3.LUT R15, R20, R17, RZ, 0xc0, !PT ;  /* 0x00000011140f7212 */ /* 0x000fe200078ec0ff */
[----:B---3--:R-:W-:Y:S02]  /*4da0*/  @P4 IMAD R27, R23, R21, R26 ;  /* 0x00000015171b4224 */ /* 0x008fe400078e021a */
[----:B--2---:R-:W-:-:S02]  /*4db0*/  IMAD R12, R13, R31, R22 ;  /* 0x0000001f0d0c7224 */ /* 0x004fc400078e0216 */
[----:B------:R-:W-:Y:S02]  /*4dc0*/  IMAD R24, R24, R34, R27 ;  /* 0x0000002218187224 */ /* 0x000fe400078e021b */
[----:B------:R-:W-:Y:S02]  /*4dd0*/  IMAD R13, R12, R25, R15 ;  /* 0x000000190c0d7224 */ /* 0x000fe400078e020f */
[----:B------:R-:W-:-:S03]  /*4de0*/  IMAD.MOV.U32 R14, RZ, RZ, 0x1 ;  /* 0x00000001ff0e7424 */ /* 0x000fc600078e00ff */
[----:B------:R-:W-:Y:S02]  /*4df0*/  SEL R16, R13, R24, !P4 ;  /* 0x000000180d107207 */ /* 0x000fe40006000000 */
[----:B------:R-:W-:Y:S02]  /*4e00*/  PRMT R12, R14, 0x7610, R12 ;  /* 0x000076100e0c7816 */ /* 0x000fe4000000000c */
[----:B------:R-:W-:-:S07]  /*4e10*/  SEL R24, R24, R13, !P4 ;  /* 0x0000000d18187207 */ /* 0x000fce0006000000 */
.L_x_89:
[----:B------:R-:W-:Y:S01]  /*4e20*/  LOP3.LUT P0, RZ, R12, 0xff, RZ, 0xc0, !PT ;  /* 0x000000ff0cff7812 */ /* 0x000fe2000780c0ff */
[----:B-1----:R-:W-:-:S12]  /*4e30*/  IMAD.MOV.U32 R15, RZ, RZ, R24 ;  /* 0x000000ffff0f7224 */ /* 0x002fd800078e0018 */
[----:B------:R-:W-:Y:S05]  /*4e40*/  @P0 BRA `(.L_x_92) ;  /* 0xffffffc400bc0947 */ /* 0x000fea000383ffff */
[----:B------:R-:W-:Y:S05]  /*4e50*/  EXIT ;  /* 0x000000000000794d */ /* 0x000fea0003800000 */
.L_x_8:
        /* <DEDUP_REMOVED lines=26> */
.L_x_94:
[----:B------:R-:W0:Y:S01]  /*5000*/  LDC.64 R28, c[0x0][0x640] ;  /* 0x00019000ff1c7b82 */ /* 0x000e220000000a00 */
[-CC-:B------:R-:W-:Y:S01]  /*5010*/  SHF.R.U64 R21, R18, R10.reuse, R19.reuse ;  /* 0x0000000a12157219 */ /* 0x180fe20000001213 */
[----:B------:R-:W-:Y:S01]  /*5020*/  IMAD.MOV.U32 R27, RZ, RZ, 0x1 ;  /* 0x00000001ff1b7424 */ /* 0x000fe200078e00ff */
[----:B------:R-:W-:Y:S02]  /*5030*/  SHF.R.U32.HI R3, RZ, R10, R19 ;  /* 0x0000000aff037219 */ /* 0x000fe40000011613 */
[----:B------:R-:W-:-:S03]  /*5040*/  IADD3 R9, P0, RZ, -R21, RZ ;  /* 0x80000015ff097210 */ /* 0x000fc60007f1e0ff */
[----:B------:R-:W1:Y:S02]  /*5050*/  LDC R16, c[0x0][0x618] ;  /* 0x00018600ff107b82 */ /* 0x000e640000000800 */
[----:B------:R-:W-:Y:S02]  /*5060*/  IMAD.X R3, RZ, RZ, ~R3, P0 ;  /* 0x000000ffff037224 */ /* 0x000fe400000e0e03 */
[----:B------:R-:W-:-:S04]  /*5070*/  IMAD.WIDE.U32 R14, R9, R24, R6 ;  /* 0x00000018090e7225 */ /* 0x000fc800078e0006 */
[----:B------:R-:W2:Y:S01]  /*5080*/  LDC R18, c[0x0][0x608] ;  /* 0x00018200ff127b82 */ /* 0x000ea20000000800 */
[----:B------:R-:W-:-:S04]  /*5090*/  IMAD R10, R3, R24, RZ ;  /* 0x00000018030a7224 */ /* 0x000fc800078e02ff */
[----:B------:R-:W-:Y:S02]  /*50a0*/  IMAD R3, R9, R25, R10 ;  /* 0x0000001909037224 */ /* 0x000fe400078e020a */
[----:B------:R-:W-:Y:S01]  /*50b0*/  IMAD.MOV.U32 R9, RZ, RZ, -0x1 ;  /* 0xffffffffff097424 */ /* 0x000fe200078e00ff */
[----:B------:R-:W3:Y:S01]  /*50c0*/  LDC R26, c[0x0][0x658] ;  /* 0x00019600ff1a7b82 */ /* 0x000ee20000000800 */
[----:B------:R-:W-:Y:S01]  /*50d0*/  IMAD.IADD R3, R15, 0x1, R3 ;  /* 0x000000010f037824 */ /* 0x000fe200078e0203 */
[----:B0-----:R-:W-:-:S04]  /*50e0*/  ISETP.NE.U32.AND P0, PT, R28, RZ, PT ;  /* 0x000000ff1c00720c */ /* 0x001fc80003f05070 */
[----:B------:R-:W-:Y:S02]  /*50f0*/  ISETP.NE.AND.EX P0, PT, R29, RZ, PT, P0 ;  /* 0x000000ff1d00720c */ /* 0x000fe40003f05300 */
[----:B------:R-:W0:Y:S01]  /*5100*/  LDC R23, c[0x0][0x600] ;  /* 0x00018000ff177b82 */ /* 0x000e220000000800 */
[-CC-:B-1----:R-:W-:Y:S02]  /*5110*/  SHF.R.U64 R12, R14, R16.reuse, R3.reuse ;  /* 0x000000100e0c7219 */ /* 0x182fe40000001203 */
[----:B------:R-:W-:-:S05]  /*5120*/  SHF.R.U32.HI R3, RZ, R16, R3 ;  /* 0x00000010ff037219 */ /* 0x000fca0000011603 */
[----:B------:R-:W1:Y:S01]  /*5130*/  LDC R10, c[0x0][0x648] ;  /* 0x00019200ff0a7b82 */ /* 0x000e620000000800 */
[-CC-:B--2---:R-:W-:Y:S02]  /*5140*/  SHF.R.U64 R22, R12, R18.reuse, R3.reuse ;  /* 0x000000120c167219 */ /* 0x184fe40000001203 */
[----:B------:R-:W-:-:S05]  /*5150*/  SHF.R.U32.HI R3, RZ, R18, R3 ;  /* 0x00000012ff037219 */ /* 0x000fca0000011603 */
        /* <DEDUP_REMOVED lines=18> */
.L_x_95:
[----:B-1----:R-:W-:Y:S01]  /*5280*/  SHF.R.U64 R10, R14, R10, R15 ;  /* 0x0000000a0e0a7219 */ /* 0x002fe2000000120f */
[----:B0-----:R-:W-:Y:S01]  /*5290*/  VIADD R9, R23, 0xffffffff ;  /* 0xffffffff17097836 */ /* 0x001fe20000000000 */
[----:B------:R-:W-:Y:S01]  /*52a0*/  SHF.L.U32 R27, R27, R26, RZ ;  /* 0x0000001a1b1b7219 */ /* 0x000fe200000006ff */
[----:B------:R-:W-:Y:S01]  /*52b0*/  @P4 IMAD R11, R13, R20, R4 ;  /* 0x000000140d0b4224 */ /* 0x000fe200078e0204 */
[----:B------:R-:W-:Y:S01]  /*52c0*/  LOP3.LUT R3, R22, R31, RZ, 0xc0, !PT ;  /* 0x0000001f16037212 */ /* 0x000fe200078ec0ff */
[----:B------:R-:W-:Y:S01]  /*52d0*/  IMAD.MOV R5, RZ, RZ, -R10 ;  /* 0x000000ffff057224 */ /* 0x000fe200078e0a0a */
[----:B------:R-:W-:Y:S01]  /*52e0*/  LOP3.LUT R14, R12, R9, RZ, 0xc0, !PT ;  /* 0x000000090c0e7212 */ /* 0x000fe200078ec0ff */
[----:B------:R-:W-:Y:S02]  /*52f0*/  IMAD.MOV.U32 R4, RZ, RZ, 0x1 ;  /* 0x00000001ff047424 */ /* 0x000fe400078e00ff */
[----:B------:R-:W-:Y:S02]  /*5300*/  IMAD R10, R27, R10, R3 ;  /* 0x0000000a1b0a7224 */ /* 0x000fe400078e0203 */
[----:B--2---:R-:W-:-:S02]  /*5310*/  IMAD R3, R5, R25, R24 ;  /* 0x0000001905037224 */ /* 0x004fc400078e0218 */
[----:B---3--:R-:W-:Y:S02]  /*5320*/  IMAD R11, R10, R30, R11 ;  /* 0x0000001e0a0b7224 */ /* 0x008fe400078e020b */
[----:B------:R-:W-:Y:S01]  /*5330*/  IMAD R14, R3, R23, R14 ;  /* 0x00000017030e7224 */ /* 0x000fe200078e020e */
[----:B------:R-:W-:Y:S01]  /*5340*/  PRMT R3, R4, 0x7610, R3 ;  /* 0x0000761004037816 */ /* 0x000fe20000000003 */
[----:B------:R-:W-:-:S03]  /*5350*/  IMAD.MOV.U32 R17, RZ, RZ, R21 ;  /* 0x000000ffff117224 */ /* 0x000fc600078e0015 */
[----:B------:R-:W-:Y:S02]  /*5360*/  SEL R18, R14, R11, !P4 ;  /* 0x0000000b0e127207 */ /* 0x000fe40006000000 */
[----:B------:R-:W-:-:S07]  /*5370*/  SEL R14, R11, R14, !P4 ;  /* 0x0000000e0b0e7207 */ /* 0x000fce0006000000 */
.L_x_93:
[----:B------:R-:W-:-:S08]  /*5380*/  NOP ;  /* 0x0000000000007918 */ /* 0x000fd00000000000 */
[----:B------:R-:W0:-:S00]  /*5390*/  USETMAXREG.DEALLOC.CTAPOOL 0x28 ;  /* 0x00000028000079c8 */ /* 0x000e0000080e0500 */
[----:B0-----:R-:W-:-:S13]  /*53a0*/  ISETP.NE.AND P0, PT, R2, RZ, PT ;  /* 0x000000ff0200720c */ /* 0x001fda0003f05270 */
[----:B------:R-:W-:Y:S05]  /*53b0*/  @P0 EXIT ;  /* 0x000000000000094d */ /* 0x000fea0003800000 */
[----:B------:R-:W-:Y:S01]  /*53c0*/  LOP3.LUT P0, RZ, R3, 0xff, RZ, 0xc0, !PT ;  /* 0x000000ff03ff7812 */ /* 0x000fe2000780c0ff */
[----:B------:R-:W-:Y:S02]  /*53d0*/  IMAD.MOV.U32 R9, RZ, RZ, 0x1 ;  /* 0x00000001ff097424 */ /* 0x000fe400078e00ff */
[----:B------:R-:W-:-:S10]  /*53e0*/  IMAD.MOV.U32 R13, RZ, RZ, RZ ;  /* 0x000000ffff0d7224 */ /* 0x000fd400078e00ff */
[----:B------:R-:W-:Y:S05]  /*53f0*/  @!P0 BRA `(.L_x_96) ;  /* 0x0000000c00148947 */ /* 0x000fea0003800000 */
[----:B------:R-:W0:Y:S01]  /*5400*/  LDC R2, c[0x0][0x28c] ;  /* 0x0000a300ff027b82 */ /* 0x000e220000000800 */
[----:B------:R-:W1:Y:S01]  /*5410*/  S2R R11, SR_CgaCtaId ;  /* 0x00000000000b7919 */ /* 0x000e620000008800 */
[----:B------:R-:W-:Y:S01]  /*5420*/  ULDC UR5, c[0x0][0x658] ;  /* 0x0001960000057ab9 */ /* 0x000fe20000000800 */
[----:B------:R-:W-:Y:S01]  /*5430*/  UMOV UR6, 0xffffffff ;  /* 0xffffffff00067882 */ /* 0x000fe20000000000 */
[----:B------:R-:W-:Y:S01]  /*5440*/  BSSY B0, `(.L_x_96) ;  /* 0x00000c0000007945 */ /* 0x000fe20003800000 */
[----:B------:R-:W-:Y:S01]  /*5450*/  USHF.L.U32 UR6, UR6, UR5, URZ ;  /* 0x0000000506067299 */ /* 0x000fe2000800063f */
[----:B------:R-:W-:Y:S01]  /*5460*/  IMAD.MOV.U32 R16, RZ, RZ, 0x1 ;  /* 0x00000001ff107424 */ /* 0x000fe200078e00ff */
[----:B------:R-:W-:Y:S01]  /*5470*/  LOP3.LUT R15, R0, 0x2, RZ, 0xfc, !PT ;  /* 0x00000002000f7812 */ /* 0x000fe200078efcff */
[----:B------:R-:W-:Y:S01]  /*5480*/  IMAD.MOV.U32 R9, RZ, RZ, 0x1 ;  /* 0x00000001ff097424 */ /* 0x000fe200078e00ff */
[----:B------:R-:W-:Y:S01]  /*5490*/  ULDC UR4, c[0x0][0x600] ;  /* 0x0001800000047ab9 */ /* 0x000fe20000000800 */
[----:B------:R-:W-:Y:S01]  /*54a0*/  IMAD.MOV.U32 R13, RZ, RZ, RZ ;  /* 0x000000ffff0d7224 */ /* 0x000fe200078e00ff */
[----:B------:R-:W-:Y:S01]  /*54b0*/  UMOV UR7, 0x1 ;  /* 0x0000000100077882 */ /* 0x000fe20000000000 */
[----:B------:R-:W-:-:S02]  /*54c0*/  UIADD3 UR18, UR4, -0x1, URZ ;  /* 0xffffffff04127890 */ /* 0x000fc4000fffe03f */
[----:B------:R-:W-:Y:S02]  /*54d0*/  USHF.L.U32 UR20, UR7, UR5, URZ ;  /* 0x0000000507147299 */ /* 0x000fe4000800063f */
[----:B------:R-:W-:Y:S01]  /*54e0*/  ULOP3.LUT UR19, URZ, UR6, URZ, 0x33, !UPT ;  /* 0x000000063f137292 */ /* 0x000fe2000f8e333f */
[----:B------:R-:W-:Y:S01]  /*54f0*/  ULDC.64 UR22, c[0x0][0x198] ;  /* 0x0000660000167ab9 */ /* 0x000fe20000000a00 */
[----:B0-----:R-:W-:-:S05]  /*5500*/  VIADD R2, R2, 0x3f ;  /* 0x0000003f02027836 */ /* 0x001fca0000000000 */
[----:B------:R-:W-:-:S04]  /*5510*/  SHF.R.S32.HI R3, RZ, 0x1f, R2 ;  /* 0x0000001fff037819 */ /* 0x000fc80000011402 */
[----:B------:R-:W-:Y:S02]  /*5520*/  LEA.HI R3, R3, R2, RZ, 0x6 ;  /* 0x0000000203037211 */ /* 0x000fe400078f30ff */
[----:B-1----:R-:W-:Y:S02]  /*5530*/  LOP3.LUT R11, R11, 0x1, RZ, 0xc0, !PT ;  /* 0x000000010b0b7812 */ /* 0x002fe400078ec0ff */
[----:B------:R-:W-:-:S05]  /*5540*/  SHF.R.S32.HI R10, RZ, 0x6, R3 ;  /* 0x00000006ff0a7819 */ /* 0x000fca0000011403 */
[----:B------:R-:W-:-:S07]  /*5550*/  VIADD R12, R10, 0x1 ;  /* 0x000000010a0c7836 */ /* 0x000fce0000000000 */
.L_x_107:
[----:B------:R-:W-:-:S03]  /*5560*/  UMOV UR4, 0xffffffff ;  /* 0xffffffff00047882 */ /* 0x000fc60000000000 */
[----:B------:R-:W-:Y:S05]  /*5570*/  BRA.DIV UR4, `(.L_x_97) ;  /* 0x0000001604e47947 */ /* 0x000fea000b800000 */
[----:B------:R-:W-:-:S13]  /*5580*/  ELECT P0, URZ, PT ;  /* 0x00000000003f782f */ /* 0x000fda0003800000 */
.L_x_134:
[----:B------:R-:W0:Y:S01]  /*5590*/  LDC R2, c[0x0][0x28c] ;  /* 0x0000a300ff027b82 */ /* 0x000e220000000800 */
[----:B------:R-:W-:Y:S01]  /*55a0*/  BSSY B1, `(.L_x_98) ;  /* 0x0000039000017945 */ /* 0x000fe20003800000 */
[----:B0-----:R-:W-:-:S13]  /*55b0*/  ISETP.LT.OR P0, PT, R2, 0x1, !P0 ;  /* 0x000000010200780c */ /* 0x001fda0004701670 */
[----:B------:R-:W-:Y:S05]  /*55c0*/  @P0 BRA `(.L_x_99) ;  /* 0x0000000000d80947 */ /* 0x000fea0003800000 */
[----:B------:R-:W-:Y:S02]  /*55d0*/  IMAD R18, R18, 0x2, R11 ;  /* 0x0000000212127824 */ /* 0x000fe400078e020b */
[----:B------:R-:W-:Y:S02]  /*55e0*/  IMAD.SHL.U32 R19, R14, 0x80, RZ ;  /* 0x000000800e137824 */ /* 0x000fe400078e00ff */
[----:B------:R-:W-:Y:S02]  /*55f0*/  IMAD.MOV.U32 R22, RZ, RZ, RZ ;  /* 0x000000ffff167224 */ /* 0x000fe400078e00ff */
[----:B------:R-:W-:Y:S02]  /*5600*/  IMAD.MOV.U32 R2, RZ, RZ, R12 ;  /* 0x000000ffff027224 */ /* 0x000fe400078e000c */
[----:B------:R-:W-:Y:S02]  /*5610*/  IMAD.MOV.U32 R3, RZ, RZ, R9 ;  /* 0x000000ffff037224 */ /* 0x000fe400078e0009 */
[----:B------:R-:W-:-:S02]  /*5620*/  IMAD.MOV.U32 R4, RZ, RZ, R13 ;  /* 0x000000ffff047224 */ /* 0x000fc400078e000d */
[----:B------:R-:W-:-:S07]  /*5630*/  IMAD R18, R18, 0x18, RZ ;  /* 0x0000001812127824 */ /* 0x000fce00078e02ff */
.L_x_102:
[----:B------:R-:W0:Y:S01]  /*5640*/  S2R R14, SR_CgaCtaId ;  /* 0x00000000000e7919 */ /* 0x000e220000008800 */
[----:B------:R-:W-:Y:S02]  /*5650*/  MOV R5, 0x400 ;  /* 0x0000040000057802 */ /* 0x000fe40000000f00 */
[----:B------:R-:W-:Y:S02]  /*5660*/  ISETP.NE.AND P1, PT, R8, RZ, PT ;  /* 0x000000ff0800720c */ /* 0x000fe40003f25270 */
[----:B0-----:R-:W-:Y:S02]  /*5670*/  LEA R21, R14, R5, 0x18 ;  /* 0x000000050e157211 */ /* 0x001fe400078ec0ff */
[----:B------:R-:W-:-:S09]  /*5680*/  SHF.L.U32 R5, R3, 0x1f, RZ ;  /* 0x0000001f03057819 */ /* 0x000fd200000006ff */
[----:B------:R-:W0:Y:S01]  /*5690*/  @!P1 LDC R14, c[0x0][0x500] ;  /* 0x00014000ff0e9b82 */ /* 0x000e220000000800 */
[----:B------:R-:W-:-:S04]  /*56a0*/  IMAD R20, R4, 0x8, R21 ;  /* 0x0000000804147824 */ /* 0x000fc800078e0215 */
[----:B------:R-:W1:Y:S02]  /*56b0*/  SYNCS.PHASECHK.TRANS64.TRYWAIT P0, [R20+URZ+0xa0], R5 ;  /* 0x0000a005140075a7 */ /* 0x000e64000800017f */
[----:B-1----:R-:W-:Y:S05]  /*56c0*/  @!P0 BRA `(.L_x_100) ;  /* 0x0000001400b08947 */ /* 0x002fea0003800000 */
.L_x_135:
[----:B-1----:R-:W-:Y:S01]  /*56d0*/  PRMT R5, R15, 0x9910, RZ ;  /* 0x000099100f057816 */ /* 0x002fe200000000ff */
[----:B0-----:R0:W-:Y:S03]  /*56e0*/  @!P1 SYNCS.ARRIVE.TRANS64 RZ, [R20+URZ], R14 ;  /* 0x0000000e14ff99a7 */ /* 0x0011e6000800003f */
[----:B------:R-:W-:-:S13]  /*56f0*/  ISETP.NE.AND P0, PT, R5, 0x2, PT ;  /* 0x000000020500780c */ /* 0x000fda0003f05270 */
[----:B0-----:R-:W-:Y:S05]  /*5700*/  @P0 BRA `(.L_x_101) ;  /* 0x0000000000040947 */ /* 0x001fea0003800000 */
[----:B------:R-:W-:Y:S01]  /*5710*/  BPT.TRAP 0x1 ;  /* 0x000000040000795c */ /* 0x000fe20000300000 */
.L_x_101:
[----:B------:R-:W-:Y:S01]  /*5720*/  IMAD R5, R4, 0x2, R11 ;  /* 0x0000000204057824 */ /* 0x000fe200078e020b */
[----:B------:R-:W-:Y:S01]  /*5730*/  R2UR UR9, R20 ;  /* 0x00000000140972ca */ /* 0x000fe200000e0000 */
[--C-:B------:R-:W-:Y:S01]  /*5740*/  IMAD R14, R4, 0x2000, R21.reuse ;  /* 0x00002000040e7824 */ /* 0x100fe200078e0215 */
[----:B------:R-:W-:Y:S01]  /*5750*/  UIADD3 UR4, UP0, UR22, 0xf0, URZ ;  /* 0x000000f016047890 */ /* 0x000fe2000ff1e03f */
[----:B------:R-:W-:Y:S01]  /*5760*/  IMAD R5, R5, 0x600, R21 ;  /* 0x0000060005057824 */ /* 0x000fe200078e0215 */
[----:B------:R-:W-:Y:S01]  /*5770*/  R2UR UR11, R19 ;  /* 0x00000000130b72ca */ /* 0x000fe200000e0000 */
[----:B------:R-:W-:Y:S01]  /*5780*/  VIADD R2, R2, 0xffffffff ;  /* 0xffffffff02027836 */ /* 0x000fe20000000000 */
[----:B------:R-:W-:Y:S01]  /*5790*/  R2UR UR5, R14 ;  /* 0x000000000e0572ca */ /* 0x000fe200000e0000 */
[----:B------:R-:W-:Y:S01]  /*57a0*/  UIADD3 UR24, UP1, UR22, 0x1f0, URZ ;  /* 0x000001f016187890 */ /* 0x000fe2000ff3e03f */
[----:B------:R-:W-:Y:S01]  /*57b0*/  R2UR UR8, R5 ;  /* 0x00000000050872ca */ /* 0x000fe200000e0000 */
[----:B------:R-:W-:Y:S01]  /*57c0*/  VIADD R4, R4, 0x1 ;  /* 0x0000000104047836 */ /* 0x000fe20000000000 */
[----:B------:R-:W-:Y:S01]  /*57d0*/  R2UR UR10, R22 ;  /* 0x00000000160a72ca */ /* 0x000fe200000e0000 */
[----:B------:R-:W-:Y:S01]  /*57e0*/  UIADD3.X UR25, URZ, UR23, URZ, UP1, !UPT ;  /* 0x000000173f197290 */ /* 0x000fe20008ffe43f */
[----:B------:R-:W-:Y:S01]  /*57f0*/  R2UR UR12, R17 ;  /* 0x00000000110c72ca */ /* 0x000fe200000e0000 */
[----:B------:R-:W-:Y:S01]  /*5800*/  UMOV UR6, 0x0 ;  /* 0x0000000000067882 */ /* 0x000fe20000000000 */
[----:B------:R-:W-:Y:S01]  /*5810*/  R2UR UR21, R18 ;  /* 0x00000000121572ca */ /* 0x000fe200000e0000 */
[----:B------:R-:W-:Y:S01]  /*5820*/  UMOV UR7, 0x10000000 ;  /* 0x1000000000077882 */ /* 0x000fe20000000000 */
[----:B------:R-:W-:Y:S01]  /*5830*/  ISETP.GT.AND P1, PT, R2, 0x1, PT ;  /* 0x000000010200780c */ /* 0x000fe20003f24270 */
[----:B------:R-:W-:Y:S01]  /*5840*/  UMOV UR26, 0x30000 ;  /* 0x00030000001a7882 */ /* 0x000fe20000000000 */
[----:B------:R-:W-:Y:S01]  /*5850*/  ISETP.NE.AND P0, PT, R4, 0x14, PT ;  /* 0x000000140400780c */ /* 0x000fe20003f05270 */
[----:B------:R-:W-:Y:S01]  /*5860*/  UIADD3 UR16, UR5, 0x200, URZ ;  /* 0x0000020005107890 */ /* 0x000fe2000fffe03f */
[----:B------:R-:W-:Y:S01]  /*5870*/  VIADD R22, R22, 0x40 ;  /* 0x0000004016167836 */ /* 0x000fe20000000000 */
[----:B------:R-:W-:Y:S01]  /*5880*/  UIADD3.X UR5, URZ, UR23, URZ, UP0, !UPT ;  /* 0x000000173f057290 */ /* 0x000fe200087fe43f */
[----:B------:R-:W-:Y:S01]  /*5890*/  SEL R14, RZ, 0x1, P0 ;  /* 0x00000001ff0e7807 */ /* 0x000fe20000000000 */
[----:B------:R-:W-:Y:S01]  /*58a0*/  UIADD3 UR17, UR8, 0x28200, URZ ;  /* 0x0002820008117890 */ /* 0x000fe2000fffe03f */
[----:B------:R-:W-:-:S02]  /*58b0*/  SEL R4, R4, RZ, P0 ;  /* 0x000000ff04047207 */ /* 0x000fc40000000000 */
[----:B------:R-:W-:Y:S01]  /*58c0*/  UMOV UR8, UR16 ;  /* 0x0000001000087c82 */ /* 0x000fe20008000000 */
[----:B------:R-:W-:-:S03]  /*58d0*/  LOP3.LUT R3, R3, R14, RZ, 0x3c, !PT ;  /* 0x0000000e03037212 */ /* 0x000fc600078e3cff */
[----:B------:R0:W-:Y:S02]  /*58e0*/  UTMALDG.3D [UR8], [UR4], desc[UR6] ;  /* 0x00000608040075b4 */ /* 0x0001e40008011000 */
[----:B0-----:R-:W-:Y:S01]  /*58f0*/  UMOV UR8, UR17 ;  /* 0x0000001100087c82 */ /* 0x001fe20008000000 */
[----:B------:R-:W-:Y:S02]  /*5900*/  UMOV UR11, UR21 ;  /* 0x00000015000b7c82 */ /* 0x000fe40008000000 */
[----:B------:R0:W-:Y:S02]  /*5910*/  UTMALDG.3D.MULTICAST [UR8], [UR24], UR26, desc[UR6] ;  /* 0x00000608180073b4 */ /* 0x0001e4000801181a */
[----:B0-----:R-:W-:Y:S05]  /*5920*/  @P1 BRA `(.L_x_102) ;  /* 0xfffffffc00441947 */ /* 0x001fea000383ffff */
.L_x_99:
[----:B------:R-:W-:Y:S05]  /*5930*/  BSYNC B1 ;  /* 0x0000000000017941 */ /* 0x000fea0003800000 */
.L_x_98:
[----:B------:R-:W-:Y:S01]  /*5940*/  LOP3.LUT P1, RZ, R16, 0xff, RZ, 0xc0, !PT ;  /* 0x000000ff10ff7812 */ /* 0x000fe2000782c0ff */
[C---:B------:R-:W-:Y:S01]  /*5950*/  IMAD.IADD R13, R10.reuse, 0x1, R13 ;  /* 0x000000010a0d7824 */ /* 0x040fe200078e020d */
[----:B------:R-:W-:Y:S01]  /*5960*/  ULDC.64 UR4, c[0x0][0x650] ;  /* 0x0001940000047ab9 */ /* 0x000fe20000000a00 */
[C---:B------:R-:W-:Y:S01]  /*5970*/  ISETP.GE.U32.AND P2, PT, R10.reuse, 0x14, PT ;  /* 0x000000140a00780c */ /* 0x040fe20003f46070 */
[----:B------:R-:W-:Y:S01]  /*5980*/  BSSY B1, `(.L_x_103) ;  /* 0x0000069000017945 */ /* 0x000fe20003800000 */
[----:B------:R-:W-:Y:S01]  /*5990*/  IMAD.MOV.U32 R14, RZ, RZ, -0x1 ;  /* 0xffffffffff0e7424 */ /* 0x000fe200078e00ff */
[----:B------:R-:W-:Y:S01]  /*59a0*/  ISETP.GT.U32.AND P0, PT, R13, 0x13, PT ;  /* 0x000000130d00780c */ /* 0x000fe20003f04070 */
[----:B------:R-:W-:Y:S01]  /*59b0*/  IMAD.MOV.U32 R18, RZ, RZ, -0x1 ;  /* 0xffffffffff127424 */ /* 0x000fe200078e00ff */
[----:B------:R-:W-:Y:S01]  /*59c0*/  PRMT R16, RZ, 0x7610, R16 ;  /* 0x00007610ff107816 */ /* 0x000fe20000000010 */
[----:B------:R-:W-:Y:S01]  /*59d0*/  IMAD.MOV.U32 R17, RZ, RZ, -0x1 ;  /* 0xffffffffff117424 */ /* 0x000fe200078e00ff */
[----:B------:R-:W-:-:S03]  /*59e0*/  ISETP.LT.U32.AND P0, PT, R10, 0x14, P0 ;  /* 0x000000140a00780c */ /* 0x000fc60000701070 */
[----:B------:R-:W0:Y:S01]  /*59f0*/  @P1 S2R R3, SR_CgaCtaId ;  /* 0x0000000000031919 */ /* 0x000e220000008800 */
[----:B------:R-:W-:-:S04]  /*5a00*/  @P1 MOV R2, 0x400 ;  /* 0x0000040000021802 */ /* 0x000fc80000000f00 */
[----:B0-----:R-:W-:Y:S01]  /*5a10*/  @P1 LEA R4, R3, R2, 0x18 ;  /* 0x0000000203041211 */ /* 0x001fe200078ec0ff */
[----:B------:R-:W-:Y:S01]  /*5a20*/  IMAD.WIDE.U32 R2, R13, -0x33333333, RZ ;  /* 0xcccccccd0d027825 */ /* 0x000fe200078e00ff */
[----:B------:R-:W-:Y:S02]  /*5a30*/  SEL R2, RZ, 0x1, !P0 ;  /* 0x00000001ff027807 */ /* 0x000fe40004000000 */
[----:B------:R0:W-:Y:S01]  /*5a40*/  @P1 SYNCS.ARRIVE.TRANS64.A1T0 RZ, [R4+URZ+0x158], RZ ;  /* 0x000158ff04ff19a7 */ /* 0x0001e2000810003f */
[----:B------:R-:W-:Y:S02]  /*5a50*/  IADD3 R6, P1, R6, UR14, RZ ;  /* 0x0000000e06067c10 */ /* 0x000fe4000ff3e0ff */
[----:B------:R-:W-:Y:S02]  /*5a60*/  LOP3.LUT R9, R9, R2, RZ, 0x3c, !PT ;  /* 0x0000000209097212 */ /* 0x000fe400078e3cff */
[----:B------:R-:W-:Y:S02]  /*5a70*/  IADD3.X R7, R7, UR13, RZ, P1, !PT ;  /* 0x0000000d07077c10 */ /* 0x000fe40008ffe4ff */
[----:B------:R-:W-:-:S02]  /*5a80*/  ISETP.GE.U32.AND P0, PT, R6, UR4, PT ;  /* 0x0000000406007c0c */ /* 0x000fc4000bf06070 */
[----:B0-----:R-:W-:Y:S02]  /*5a90*/  SHF.R.U32.HI R4, RZ, 0x4, R3 ;  /* 0x00000004ff047819 */ /* 0x001fe40000011603 */
[----:B------:R-:W-:Y:S02]  /*5aa0*/  ISETP.GE.U32.AND.EX P0, PT, R7, UR5, PT, P0 ;  /* 0x0000000507007c0c */ /* 0x000fe4000bf06100 */
[----:B------:R-:W-:Y:S01]  /*5ab0*/  @P2 LOP3.LUT R9, R9, 0x1, R4, 0x78, !PT ;  /* 0x0000000109092812 */ /* 0x000fe200078e7804 */
[----:B------:R-:W-:Y:S01]  /*5ac0*/  IMAD R13, R4, -0x14, R13 ;  /* 0xffffffec040d7824 */ /* 0x000fe200078e020d */
[----:B------:R-:W-:-:S09]  /*5ad0*/  PRMT R2, RZ, 0x7610, R2 ;  /* 0x00007610ff027816 */ /* 0x000fd20000000002 */
[----:B------:R-:W-:Y:S05]  /*5ae0*/  @P0 BRA `(.L_x_104) ;  /* 0x0000000400480947 */ /* 0x000fea0003800000 */
[----:B------:R-:W0:Y:S01]  /*5af0*/  S2R R18, SR_CTAID.X ;  /* 0x0000000000127919 */ /* 0x000e220000002500 */
[----:B------:R-:W-:Y:S01]  /*5b00*/  ULDC.64 UR4, c[0x0][0x628] ;  /* 0x00018a0000047ab9 */ /* 0x000fe20000000a00 */
[----:B------:R-:W1:Y:S01]  /*5b10*/  LDC R19, c[0x0][0x144] ;  /* 0x00005100ff137b82 */ /* 0x000e620000000800 */
[----:B------:R-:W-:Y:S01]  /*5b20*/  ISETP.NE.U32.AND P0, PT, RZ, UR4, PT ;  /* 0x00000004ff007c0c */ /* 0x000fe2000bf05070 */
[----:B------:R-:W2:Y:S01]  /*5b30*/  S2R R14, SR_CTAID.Y ;  /* 0x00000000000e7919 */ /* 0x000ea20000002600 */
[----:B------:R-:W-:Y:S01]  /*5b40*/  ULDC UR7, c[0x0][0x630] ;  /* 0x00018c0000077ab9 */ /* 0x000fe20000000800 */
[----:B------:R-:W-:Y:S01]  /*5b50*/  ULDC UR8, c[0x0][0x150] ;  /* 0x0000540000087ab9 */ /* 0x000fe20000000800 */
[----:B------:R-:W-:Y:S01]  /*5b60*/  ISETP.NE.AND.EX P0, PT, RZ, UR5, PT, P0 ;  /* 0x00000005ff007c0c */ /* 0x000fe2000bf05300 */
[----:B------:R-:W-:Y:S02]  /*5b70*/  IMAD.MOV.U32 R2, RZ, RZ, R6 ;  /* 0x000000ffff027224 */ /* 0x000fe400078e0006 */
[----:B------:R-:W-:Y:S01]  /*5b80*/  IMAD.MOV.U32 R3, RZ, RZ, R7 ;  /* 0x000000ffff037224 */ /* 0x000fe200078e0007 */
[----:B0-----:R-:W-:-:S09]  /*5b90*/  I2FP.F32.U32 R20, R18 ;  /* 0x0000001200147245 */ /* 0x001fd20000201000 */
[----:B------:R-:W-:Y:S05]  /*5ba0*/  @!P0 BRA `(.L_x_105) ;  /* 0x0000000000288947 */ /* 0x000fea0003800000 */
[----:B------:R-:W-:Y:S02]  /*5bb0*/  ULDC UR6, c[0x0][0x634] ;  /* 0x00018d0000067ab9 */ /* 0x000fe40000000800 */
[----:B------:R-:W-:-:S05]  /*5bc0*/  IADD3 R3, P0, R6, UR6, RZ ;  /* 0x0000000606037c10 */ /* 0x000fca000ff1e0ff */
[----:B------:R-:W-:-:S04]  /*5bd0*/  IMAD.X R17, RZ, RZ, R7, P0 ;  /* 0x000000ffff117224 */ /* 0x000fc800000e0607 */
[----:B------:R-:W-:-:S04]  /*5be0*/  IMAD.WIDE.U32 R4, R17, UR4, RZ ;  /* 0x0000000411047c25 */ /* 0x000fc8000f8e00ff */
[----:B------:R-:W-:-:S04]  /*5bf0*/  IMAD.WIDE.U32 R4, P0, R3, UR5, R4 ;  /* 0x0000000503047c25 */ /* 0x000fc8000f800004 */
[----:B------:R-:W-:-:S04]  /*5c00*/  IMAD.WIDE.U32 R2, R3, UR4, RZ ;  /* 0x0000000403027c25 */ /* 0x000fc8000f8e00ff */
[----:B------:R-:W-:Y:S01]  /*5c10*/  IMAD.MOV.U32 R2, RZ, RZ, R5 ;  /* 0x000000ffff027224 */ /* 0x000fe200078e0005 */
[----:B------:R-:W-:Y:S01]  /*5c20*/  IADD3 RZ, P1, R3, R4, RZ ;  /* 0x0000000403ff7210 */ /* 0x000fe20007f3e0ff */
[----:B------:R-:W-:-:S04]  /*5c30*/  IMAD.X R3, RZ, RZ, RZ, P0 ;  /* 0x000000ffff037224 */ /* 0x000fc800000e06ff */
[----:B------:R-:W-:-:S08]  /*5c40*/  IMAD.WIDE.U32.X R2, R17, UR5, R2, P1 ;  /* 0x0000000511027c25 */ /* 0x000fd000088e0402 */
.L_x_105:
[----:B------:R-:W-:Y:S01]  /*5c50*/  FMUL R20, R20, UR8 ;  /* 0x0000000814147c20 */ /* 0x000fe20008400000 */
[--C-:B------:R-:W-:Y:S01]  /*5c60*/  SHF.R.U64 R17, R2, UR7, R3.reuse ;  /* 0x0000000702117c19 */ /* 0x100fe20008001203 */
[----:B------:R-:W-:Y:S01]  /*5c70*/  ULDC.64 UR4, c[0x0][0x620] ;  /* 0x0001880000047ab9 */ /* 0x000fe20000000a00 */
[----:B------:R-:W-:Y:S01]  /*5c80*/  SHF.R.U32.HI R2, RZ, UR7, R3 ;  /* 0x00000007ff027c19 */ /* 0x000fe20008011603 */
[----:B------:R-:W-:Y:S01]  /*5c90*/  ULDC.64 UR6, c[0x0][0x640] ;  /* 0x0001900000067ab9 */ /* 0x000fe20000000a00 */
[----:B------:R-:W-:Y:S01]  /*5ca0*/  IADD3 R3, P0, RZ, -R17, RZ ;  /* 0x80000011ff037210 */ /* 0x000fe20007f1e0ff */
[----:B------:R-:W0:Y:S01]  /*5cb0*/  F2I.U32.TRUNC.NTZ R20, R20 ;  /* 0x0000001400147305 */ /* 0x000e22000020f000 */
[----:B------:R-:W3:Y:S03]  /*5cc0*/  LDC R21, c[0x0][0x148] ;  /* 0x00005200ff157b82 */ /* 0x000ee60000000800 */
[----:B------:R-:W-:Y:S01]  /*5cd0*/  IMAD.X R2, RZ, RZ, ~R2, P0 ;  /* 0x000000ffff027224 */ /* 0x000fe200000e0e02 */
[----:B------:R-:W-:-:S03]  /*5ce0*/  ISETP.NE.U32.AND P0, PT, RZ, UR6, PT ;  /* 0x00000006ff007c0c */ /* 0x000fc6000bf05070 */
[----:B------:R-:W-:Y:S01]  /*5cf0*/  IMAD R2, R2, UR4, RZ ;  /* 0x0000000402027c24 */ /* 0x000fe2000f8e02ff */
[----:B------:R-:W-:-:S03]  /*5d00*/  ISETP.NE.AND.EX P0, PT, RZ, UR7, PT, P0 ;  /* 0x00000007ff007c0c */ /* 0x000fc6000bf05300 */
[C---:B------:R-:W-:Y:S01]  /*5d10*/  IMAD R5, R3.reuse, UR5, R2 ;  /* 0x0000000503057c24 */ /* 0x040fe2000f8e0202 */
[----:B------:R-:W-:Y:S01]  /*5d20*/  ULDC UR5, c[0x0][0x154] ;  /* 0x0000550000057ab9 */ /* 0x000fe20000000800 */
[----:B------:R-:W-:Y:S01]  /*5d30*/  IMAD.WIDE.U32 R2, R3, UR4, R6 ;  /* 0x0000000403027c25 */ /* 0x000fe2000f8e0006 */
[----:B------:R-:W-:-:S03]  /*5d40*/  ULDC UR4, c[0x0][0x618] ;  /* 0x0001860000047ab9 */ /* 0x000fc60000000800 */
[----:B0-----:R-:W-:Y:S02]  /*5d50*/  IMAD.MOV R4, RZ, RZ, -R20 ;  /* 0x000000ffff047224 */ /* 0x001fe400078e0a14 */
[----:B------:R-:W-:Y:S02]  /*5d60*/  IMAD.IADD R3, R3, 0x1, R5 ;  /* 0x0000000103037824 */ /* 0x000fe400078e0205 */
[----:B-1----:R-:W-:Y:S01]  /*5d70*/  IMAD R18, R19, R4, R18 ;  /* 0x0000000413127224 */ /* 0x002fe200078e0212 */
[----:B--2---:R-:W-:Y:S02]  /*5d80*/  I2FP.F32.U32 R4, R14 ;  /* 0x0000000e00047245 */ /* 0x004fe40000201000 */
[--C-:B------:R-:W-:Y:S02]  /*5d90*/  SHF.R.U64 R19, R2, UR4, R3.reuse ;  /* 0x0000000402137c19 */ /* 0x100fe40008001203 */
[----:B------:R-:W-:Y:S01]  /*5da0*/  SHF.R.U32.HI R2, RZ, UR4, R3 ;  /* 0x00000004ff027c19 */ /* 0x000fe20008011603 */
[----:B------:R-:W-:Y:S01]  /*5db0*/  FMUL R4, R4, UR5 ;  /* 0x0000000504047c20 */ /* 0x000fe20008400000 */
[----:B------:R-:W-:-:S02]  /*5dc0*/  ULDC UR4, c[0x0][0x608] ;  /* 0x0001820000047ab9 */ /* 0x000fc40000000800 */
[--C-:B------:R-:W-:Y:S01]  /*5dd0*/  SHF.R.U64 R22, R19, UR4, R2.reuse ;  /* 0x0000000413167c19 */ /* 0x100fe20008001202 */
[----:B------:R0:W1:Y:S01]  /*5de0*/  F2I.U32.TRUNC.NTZ R24, R4 ;  /* 0x0000000400187305 */ /* 0x000062000020f000 */
[----:B------:R-:W-:Y:S01]  /*5df0*/  SHF.R.U32.HI R3, RZ, UR4, R2 ;  /* 0x00000004ff037c19 */ /* 0x000fe20008011602 */
[----:B------:R-:W-:-:S03]  /*5e00*/  ULDC UR4, c[0x0][0x658] ;  /* 0x0001960000047ab9 */ /* 0x000fc60000000800 */
[--C-:B------:R-:W-:Y:S02]  /*5e10*/  SHF.R.U64 R20, R22, UR4, R3.reuse ;  /* 0x0000000416147c19 */ /* 0x100fe40008001203 */
[----:B------:R-:W-:-:S03]  /*5e20*/  SHF.R.U32.HI R23, RZ, UR4, R3 ;  /* 0x00000004ff177c19 */ /* 0x000fc60008011603 */
[----:B------:R-:W-:Y:S02]  /*5e30*/  IMAD.MOV.U32 R2, RZ, RZ, R20 ;  /* 0x000000ffff027224 */ /* 0x000fe400078e0014 */
[----:B------:R-:W-:Y:S01]  /*5e40*/  IMAD.MOV.U32 R3, RZ, RZ, R23 ;  /* 0x000000ffff037224 */ /* 0x000fe200078e0017 */
[----:B0-----:R-:W-:Y:S06]  /*5e50*/  @!P0 BRA `(.L_x_106) ;  /* 0x0000000000288947 */ /* 0x001fec0003800000 */
        /* <DEDUP_REMOVED lines=10> */
.L_x_106:
[----:B------:R-:W-:Y:S01]  /*5f00*/  ULDC UR4, c[0x0][0x648] ;  /* 0x0001920000047ab9 */ /* 0x000fe20000000800 */
[----:B------:R-:W-:Y:S01]  /*5f10*/  LOP3.LUT R22, R22, UR19, RZ, 0xc0, !PT ;  /* 0x0000001316167c12 */ /* 0x000fe2000f8ec0ff */
[----:B-1----:R-:W-:Y:S01]  /*5f20*/  IMAD.MOV R24, RZ, RZ, -R24 ;  /* 0x000000ffff187224 */ /* 0x002fe200078e0a18 */
[----:B------:R-:W-:Y:S01]  /*5f30*/  SHF.R.U64 R3, R2, UR4, R3 ;  /* 0x0000000402037c19 */ /* 0x000fe20008001203 */
[----:B------:R-:W-:Y:S01]  /*5f40*/  ULDC UR4, c[0x0][0x638] ;  /* 0x00018e0000047ab9 */ /* 0x000fe20000000800 */
[----:B------:R-:W-:Y:S01]  /*5f50*/  LOP3.LUT R19, R19, UR18, RZ, 0xc0, !PT ;  /* 0x0000001213137c12 */ /* 0x000fe2000f8ec0ff */
[----:B---3--:R-:W-:Y:S01]  /*5f60*/  @P4 IMAD R18, R21, R24, R14 ;  /* 0x0000001815124224 */ /* 0x008fe200078e020e */
[----:B------:R-:W-:Y:S01]  /*5f70*/  ULDC UR5, c[0x0][0x610] ;  /* 0x0001840000057ab9 */ /* 0x000fe20000000800 */
[----:B------:R-:W-:Y:S02]  /*5f80*/  IMAD.MOV R5, RZ, RZ, -R3 ;  /* 0x000000ffff057224 */ /* 0x000fe400078e0a03 */
[----:B------:R-:W-:-:S02]  /*5f90*/  IMAD R3, R3, UR20, R22 ;  /* 0x0000001403037c24 */ /* 0x000fc4000f8e0216 */
[----:B------:R-:W-:Y:S01]  /*5fa0*/  IMAD R20, R5, UR4, R20 ;  /* 0x0000000405147c24 */ /* 0x000fe2000f8e0214 */
[----:B------:R-:W-:Y:S01]  /*5fb0*/  ULDC UR4, c[0x0][0x600] ;  /* 0x0001800000047ab9 */ /* 0x000fe20000000800 */
[----:B------:R-:W-:Y:S02]  /*5fc0*/  IMAD R14, R3, UR5, R18 ;  /* 0x00000005030e7c24 */ /* 0x000fe4000f8e0212 */
[----:B------:R-:W-:Y:S02]  /*5fd0*/  IMAD R3, R20, UR4, R19 ;  /* 0x0000000414037c24 */ /* 0x000fe4000f8e0213 */
[----:B------:R-:W-:-:S03]  /*5fe0*/  IMAD.MOV.U32 R2, RZ, RZ, 0x1 ;  /* 0x00000001ff027424 */ /* 0x000fc600078e00ff */
[----:B------:R-:W-:Y:S02]  /*5ff0*/  SEL R18, R3, R14, !P4 ;  /* 0x0000000e03127207 */ /* 0x000fe40006000000 */
[----:B------:R-:W-:-:S07]  /*6000*/  SEL R14, R14, R3, !P4 ;  /* 0x000000030e0e7207 */ /* 0x000fce0006000000 */
.L_x_104:
[----:B------:R-:W-:Y:S05]  /*6010*/  BSYNC B1 ;  /* 0x0000000000017941 */ /* 0x000fea0003800000 */
.L_x_103:
[----:B------:R-:W-:-:S13]  /*6020*/  LOP3.LUT P0, RZ, R2, 0xff, RZ, 0xc0, !PT ;  /* 0x000000ff02ff7812 */ /* 0x000fda000780c0ff */
[----:B------:R-:W-:Y:S05]  /*6030*/  @P0 BRA `(.L_x_107) ;  /* 0xfffffff400480947 */ /* 0x000fea000383ffff */
[----:B------:R-:W-:Y:S05]  /*6040*/  BSYNC B0 ;  /* 0x0000000000007941 */ /* 0x000fea0003800000 */
.L_x_96:
[----:B------:R-:W-:-:S03]  /*6050*/  UMOV UR4, 0xffffffff ;  /* 0xffffffff00047882 */ /* 0x000fc60000000000 */
[----:B------:R-:W-:Y:S05]  /*6060*/  BRA.DIV UR4, `(.L_x_108) ;  /* 0x0000000e045c7947 */ /* 0x000fea000b800000 */
[----:B------:R-:W-:-:S13]  /*6070*/  ELECT P0, URZ, PT ;  /* 0x00000000003f782f */ /* 0x000fda0003800000 */
.L_x_138:
[----:B------:R-:W-:Y:S04]  /*6080*/  BSSY B0, `(.L_x_109) ;  /* 0x00000bb000007945 */ /* 0x000fe80003800000 */
[----:B------:R-:W-:Y:S05]  /*6090*/  @!P0 BRA `(.L_x_110) ;  /* 0x0000000800e48947 */ /* 0x000fea0003800000 */
[----:B------:R-:W-:-:S04]  /*60a0*/  LOP3.LUT R0, R0, 0x2, RZ, 0xfc, !PT ;  /* 0x0000000200007812 */ /* 0x000fc800078efcff */
[----:B------:R-:W-:-:S13]  /*60b0*/  ISETP.NE.AND P0, PT, R0, 0x3, PT ;  /* 0x000000030000780c */ /* 0x000fda0003f05270 */
[----:B------:R-:W-:Y:S05]  /*60c0*/  @!P0 BRA `(.L_x_111) ;  /* 0x0000000000048947 */ /* 0x000fea0003800000 */
[----:B------:R-:W-:Y:S01]  /*60d0*/  BPT.TRAP 0x1 ;  /* 0x000000040000795c */ /* 0x000fe20000300000 */
.L_x_111:
[----:B------:R-:W0:Y:S01]  /*60e0*/  S2R R3, SR_CgaCtaId ;  /* 0x0000000000037919 */ /* 0x000e220000008800 */
[----:B------:R-:W-:-:S04]  /*60f0*/  MOV R0, 0x400 ;  /* 0x0000040000007802 */ /* 0x000fc80000000f00 */
[----:B0-----:R-:W-:Y:S02]  /*6100*/  LEA R0, R3, R0, 0x18 ;  /* 0x0000000003007211 */ /* 0x001fe400078ec0ff */
[----:B------:R-:W-:-:S03]  /*6110*/  SHF.L.U32 R3, R9, 0x1f, RZ ;  /* 0x0000001f09037819 */ /* 0x000fc600000006ff */
[----:B------:R-:W-:-:S04]  /*6120*/  VIADD R0, R0, 0xa0 ;  /* 0x000000a000007836 */ /* 0x000fc80000000000 */
[C---:B------:R-:W-:Y:S02]  /*6130*/  IMAD R6, R13.reuse, 0x8, R0 ;  /* 0x000000080d067824 */ /* 0x040fe400078e0200 */
[----:B------:R-:W-:Y:S02]  /*6140*/  VIADD R13, R13, 0x1 ;  /* 0x000000010d0d7836 */ /* 0x000fe40000000000 */
[----:B------:R-:W0:Y:S03]  /*6150*/  SYNCS.PHASECHK.TRANS64.TRYWAIT P0, [R6+URZ], R3 ;  /* 0x00000003060075a7 */ /* 0x000e26000800017f */
[----:B------:R-:W-:-:S04]  /*6160*/  ISETP.NE.AND P1, PT, R13, 0x14, PT ;  /* 0x000000140d00780c */ /* 0x000fc80003f25270 */
[----:B------:R-:W-:Y:S02]  /*6170*/  SEL R2, RZ, 0x1, P1 ;  /* 0x00000001ff027807 */ /* 0x000fe40000800000 */
[----:B------:R-:W-:Y:S02]  /*6180*/  SEL R13, R13, RZ, P1 ;  /* 0x000000ff0d0d7207 */ /* 0x000fe40000800000 */
[----:B------:R-:W-:-:S03]  /*6190*/  LOP3.LUT R8, R9, R2, RZ, 0x3c, !PT ;  /* 0x0000000209087212 */ /* 0x000fc600078e3cff */
[----:B------:R-:W-:Y:S01]  /*61a0*/  IMAD R7, R13, 0x8, R0 ;  /* 0x000000080d077824 */ /* 0x000fe200078e0200 */
[----:B------:R-:W-:Y:S01]  /*61b0*/  SHF.L.U32 R4, R8, 0x1f, RZ ;  /* 0x0000001f08047819 */ /* 0x000fe200000006ff */
[----:B0-----:R-:W-:Y:S06]  /*61c0*/  @!P0 BRA `(.L_x_112) ;  /* 0x0000000c00248947 */ /* 0x001fec0003800000 */
.L_x_139:
[----:B------:R-:W1:Y:S01]  /*61d0*/  SYNCS.PHASECHK.TRANS64.TRYWAIT P0, [R7+URZ], R4 ;  /* 0x00000004070075a7 */ /* 0x000e62000800017f */
[----:B------:R-:W-:-:S05]  /*61e0*/  VIADD R2, R13, 0x1 ;  /* 0x000000010d027836 */ /* 0x000fca0000000000 */
[----:B------:R-:W-:-:S04]  /*61f0*/  ISETP.NE.AND P1, PT, R2, 0x14, PT ;  /* 0x000000140200780c */ /* 0x000fc80003f25270 */
[----:B0-----:R-:W-:Y:S02]  /*6200*/  SEL R3, RZ, 0x1, P1 ;  /* 0x00000001ff037807 */ /* 0x001fe40000800000 */
[----:B------:R-:W-:Y:S02]  /*6210*/  SEL R9, R2, RZ, P1 ;  /* 0x000000ff02097207 */ /* 0x000fe40000800000 */
[----:B------:R-:W-:-:S03]  /*6220*/  LOP3.LUT R8, R8, R3, RZ, 0x3c, !PT ;  /* 0x0000000308087212 */ /* 0x000fc600078e3cff */
[----:B------:R-:W-:Y:S01]  /*6230*/  IMAD R6, R9, 0x8, R0 ;  /* 0x0000000809067824 */ /* 0x000fe200078e0200 */
[----:B------:R-:W-:Y:S01]  /*6240*/  SHF.L.U32 R5, R8, 0x1f, RZ ;  /* 0x0000001f08057819 */ /* 0x000fe200000006ff */
[----:B-1----:R-:W-:Y:S06]  /*6250*/  @!P0 BRA `(.L_x_113) ;  /* 0x0000000c00148947 */ /* 0x002fec0003800000 */
.L_x_140:
[----:B------:R-:W1:Y:S01]  /*6260*/  SYNCS.PHASECHK.TRANS64.TRYWAIT P0, [R6+URZ], R5 ;  /* 0x00000005060075a7 */ /* 0x000e62000800017f */
[----:B------:R-:W-:-:S05]  /*6270*/  VIADD R2, R9, 0x1 ;  /* 0x0000000109027836 */ /* 0x000fca0000000000 */
[----:B------:R-:W-:-:S04]  /*6280*/  ISETP.NE.AND P1, PT, R2, 0x14, PT ;  /* 0x000000140200780c */ /* 0x000fc80003f25270 */
[----:B------:R-:W-:Y:S02]  /*6290*/  SEL R3, RZ, 0x1, P1 ;  /* 0x00000001ff037807 */ /* 0x000fe40000800000 */
[----:B0-----:R-:W-:Y:S02]  /*62a0*/  SEL R7, R2, RZ, P1 ;  /* 0x000000ff02077207 */ /* 0x001fe40000800000 */
[----:B------:R-:W-:-:S03]  /*62b0*/  LOP3.LUT R8, R8, R3, RZ, 0x3c, !PT ;  /* 0x0000000308087212 */ /* 0x000fc600078e3cff */
[----:B------:R-:W-:Y:S01]  /*62c0*/  IMAD R9, R7, 0x8, R0 ;  /* 0x0000000807097824 */ /* 0x000fe200078e0200 */
[----:B------:R-:W-:Y:S01]  /*62d0*/  SHF.L.U32 R4, R8, 0x1f, RZ ;  /* 0x0000001f08047819 */ /* 0x000fe200000006ff */
[----:B-1----:R-:W-:Y:S06]  /*62e0*/  @!P0 BRA `(.L_x_114) ;  /* 0x0000000c00048947 */ /* 0x002fec0003800000 */
.L_x_141:
[----:B------:R-:W1:Y:S01]  /*62f0*/  SYNCS.PHASECHK.TRANS64.TRYWAIT P0, [R9+URZ], R4 ;  /* 0x00000004090075a7 */ /* 0x000e62000800017f */
[----:B------:R-:W-:-:S05]  /*6300*/  VIADD R2, R7, 0x1 ;  /* 0x0000000107027836 */ /* 0x000fca0000000000 */
[----:B------:R-:W-:-:S04]  /*6310*/  ISETP.NE.AND P1, PT, R2, 0x14, PT ;  /* 0x000000140200780c */ /* 0x000fc80003f25270 */
[----:B------:R-:W-:Y:S02]  /*6320*/  SEL R3, RZ, 0x1, P1 ;  /* 0x00000001ff037807 */ /* 0x000fe40000800000 */
[----:B------:R-:W-:Y:S02]  /*6330*/  SEL R7, R2, RZ, P1 ;  /* 0x000000ff02077207 */ /* 0x000fe40000800000 */
[----:B------:R-:W-:-:S03]  /*6340*/  LOP3.LUT R8, R8, R3, RZ, 0x3c, !PT ;  /* 0x0000000308087212 */ /* 0x000fc600078e3cff */
[----:B0-----:R-:W-:Y:S01]  /*6350*/  IMAD R6, R7, 0x8, R0 ;  /* 0x0000000807067824 */ /* 0x001fe200078e0200 */
[----:B------:R-:W-:Y:S01]  /*6360*/  SHF.L.U32 R5, R8, 0x1f, RZ ;  /* 0x0000001f08057819 */ /* 0x000fe200000006ff */
[----:B-1----:R-:W-:Y:S06]  /*6370*/  @!P0 BRA `(.L_x_115) ;  /* 0x0000000800f48947 */ /* 0x002fec0003800000 */
.L_x_142:
        /* <DEDUP_REMOVED lines=9> */
.L_x_143:
        /* <DEDUP_REMOVED lines=9> */
.L_x_144:
        /* <DEDUP_REMOVED lines=9> */
.L_x_145:
        /* <DEDUP_REMOVED lines=9> */
.L_x_146:
        /* <DEDUP_REMOVED lines=9> */
.L_x_147:
        /* <DEDUP_REMOVED lines=9> */
.L_x_148:
        /* <DEDUP_REMOVED lines=9> */
.L_x_149:
        /* <DEDUP_REMOVED lines=9> */
.L_x_150:
        /* <DEDUP_REMOVED lines=9> */
.L_x_151:
        /* <DEDUP_REMOVED lines=9> */
.L_x_152:
        /* <DEDUP_REMOVED lines=9> */
.L_x_153:
        /* <DEDUP_REMOVED lines=9> */
.L_x_154:
        /* <DEDUP_REMOVED lines=9> */
.L_x_155:
        /* <DEDUP_REMOVED lines=9> */
.L_x_156:
[----:B------:R-:W1:Y:S01]  /*6b60*/  SYNCS.PHASECHK.TRANS64.TRYWAIT P0, [R6+URZ], R5 ;  /* 0x00000005060075a7 */ /* 0x000e62000800017f */
[----:B------:R-:W-:-:S05]  /*6b70*/  VIADD R2, R7, 0x1 ;  /* 0x0000000107027836 */ /* 0x000fca0000000000 */
[----:B------:R-:W-:-:S04]  /*6b80*/  ISETP.NE.AND P1, PT, R2, 0x14, PT ;  /* 0x000000140200780c */ /* 0x000fc80003f25270 */
[----:B0-----:R-:W-:Y:S02]  /*6b90*/  SEL R4, RZ, 0x1, P1 ;  /* 0x00000001ff047807 */ /* 0x001fe40000800000 */
[----:B------:R-:W-:Y:S02]  /*6ba0*/  SEL R3, R2, RZ, P1 ;  /* 0x000000ff02037207 */ /* 0x000fe40000800000 */
[----:B------:R-:W-:Y:S01]  /*6bb0*/  LOP3.LUT R4, R11, R4, RZ, 0x3c, !PT ;  /* 0x000000040b047212 */ /* 0x000fe200078e3cff */
[----:B-1----:R-:W-:Y:S06]  /*6bc0*/  @!P0 BRA `(.L_x_130) ;  /* 0x00000008000c8947 */ /* 0x002fec0003800000 */
.L_x_157:
[----:B------:R-:W-:Y:S01]  /*6bd0*/  IMAD R3, R3, 0x8, R0 ;  /* 0x0000000803037824 */ /* 0x000fe200078e0200 */
[----:B------:R-:W-:-:S07]  /*6be0*/  SHF.L.U32 R0, R4, 0x1f, RZ ;  /* 0x0000001f04007819 */ /* 0x000fce00000006ff */
.L_x_131:
[----:B-1----:R1:W2:Y:S02]  /*6bf0*/  SYNCS.PHASECHK.TRANS64.TRYWAIT P0, [R3+URZ], R0 ;  /* 0x00000000030075a7 */ /* 0x0022a4000800017f */
[----:B--2---:R-:W-:Y:S05]  /*6c00*/  @!P0 NANOSLEEP.SYNCS 0x989680 ;  /* 0x009896800000895d */ /* 0x004fea0003900000 */
[----:B------:R-:W2:Y:S02]  /*6c10*/  @!P0 SYNCS.PHASECHK.TRANS64 P0, [R3+URZ], R0 ;  /* 0x00000000030085a7 */ /* 0x000ea4000800007f */
[----:B--2---:R-:W-:Y:S05]  /*6c20*/  @!P0 BRA `(.L_x_131) ;  /* 0xfffffffc00f08947 */ /* 0x004fea000383ffff */
.L_x_110:
[----:B------:R-:W-:Y:S05]  /*6c30*/  BSYNC B0 ;  /* 0x0000000000007941 */ /* 0x000fea0003800000 */
.L_x_109:
[----:B------:R-:W-:Y:S05]  /*6c40*/  EXIT ;  /* 0x000000000000794d */ /* 0x000fea0003800000 */
.L_x_22:
[----:B-1----:R-:W-:-:S04]  /*6c50*/  IMAD.U32 R13, RZ, RZ, UR6 ;  /* 0x00000006ff0d7e24 */ /* 0x002fc8000f8e00ff */
[----:B------:R1:W4:Y:S03]  /*6c60*/  SYNCS.PHASECHK.TRANS64.TRYWAIT P0, [R13+URZ], R12 ;  /* 0x0000000c0d0075a7 */ /* 0x000326000800017f */
[----:B----4-:R-:W-:Y:S05]  /*6c70*/  @!P0 NANOSLEEP.SYNCS 0x989680 ;  /* 0x009896800000895d */ /* 0x010fea0003900000 */
[----:B------:R-:W4:Y:S02]  /*6c80*/  @!P0 SYNCS.PHASECHK.TRANS64 P0, [R13+URZ], R12 ;  /* 0x0000000c0d0085a7 */ /* 0x000f24000800007f */
[----:B----4-:R-:W-:Y:S05]  /*6c90*/  @!P0 BRA `(.L_x_22) ;  /* 0xfffffffc00ec8947 */ /* 0x010fea000383ffff */
[----:B------:R-:W-:Y:S05]  /*6ca0*/  BRA `(.L_x_21) ;  /* 0xffffffac00147947 */ /* 0x000fea000383ffff */
.L_x_28:
[----:B-1----:R-:W-:-:S04]  /*6cb0*/  IMAD.U32 R17, RZ, RZ, UR16 ;  /* 0x00000010ff117e24 */ /* 0x002fc8000f8e00ff */
[----:B------:R1:W4:Y:S03]  /*6cc0*/  SYNCS.PHASECHK.TRANS64.TRYWAIT P0, [R17+URZ], R14 ;  /* 0x0000000e110075a7 */ /* 0x000326000800017f */
[----:B----4-:R-:W-:Y:S05]  /*6cd0*/  @!P0 NANOSLEEP.SYNCS 0x989680 ;  /* 0x009896800000895d */ /* 0x010fea0003900000 */
[----:B------:R-:W4:Y:S02]  /*6ce0*/  @!P0 SYNCS.PHASECHK.TRANS64 P0, [R17+URZ], R14 ;  /* 0x0000000e110085a7 */ /* 0x000f24000800007f */
[----:B----4-:R-:W-:Y:S05]  /*6cf0*/  @!P0 BRA `(.L_x_28) ;  /* 0xfffffffc00ec8947 */ /* 0x010fea000383ffff */
[----:B------:R-:W-:Y:S05]  /*6d00*/  BRA `(.L_x_27) ;  /* 0xffffffb000ac7947 */ /* 0x000fea000383ffff */
.L_x_97:
[----:B------:R-:W-:Y:S01]  /*6d10*/  BSSY B1, `(.L_x_132) ;  /* 0x0000006000017945 */ /* 0x000fe20003800000 */
[----:B------:R-:W-:-:S07]  /*6d20*/  IMAD.MOV.U32 R2, RZ, RZ, -0x1 ;  /* 0xffffffffff027424 */ /* 0x000fce00078e00ff */
[----:B------:R-:W-:Y:S05]  /*6d30*/  WARPSYNC.COLLECTIVE R2, `(.L_x_133) ;  /* 0x00000000020c7348 */ /* 0x000fea0003c00000 */
[----:B------:R-:W-:Y:S02]  /*6d40*/  ELECT P0, UR62, PT ;  /* 0x00000000003e782f */ /* 0x000fe40003800000 */
[----:B------:R-:W-:Y:S01]  /*6d50*/  MOV R2, UR62 ;  /* 0x0000003e00027c02 */ /* 0x000fe20008000f00 */
[----:B------:R-:W-:Y:S10]  /*6d60*/  ENDCOLLECTIVE ;  /* 0x000000000000791b */ /* 0x000ff40003800000 */
.L_x_133:
[----:B------:R-:W-:Y:S05]  /*6d70*/  BSYNC B1 ;  /* 0x0000000000017941 */ /* 0x000fea0003800000 */
.L_x_132:
[----:B------:R-:W-:Y:S05]  /*6d80*/  BRA `(.L_x_134) ;  /* 0xffffffe800007947 */ /* 0x000fea000383ffff */
.L_x_100:
[----:B-1----:R1:W2:Y:S02]  /*6d90*/  SYNCS.PHASECHK.TRANS64.TRYWAIT P0, [R20+URZ+0xa0], R5 ;  /* 0x0000a005140075a7 */ /* 0x0022a4000800017f */
[----:B--2---:R-:W-:Y:S05]  /*6da0*/  @!P0 NANOSLEEP.SYNCS 0x989680 ;  /* 0x009896800000895d */ /* 0x004fea0003900000 */
[----:B------:R-:W2:Y:S02]  /*6db0*/  @!P0 SYNCS.PHASECHK.TRANS64 P0, [R20+URZ+0xa0], R5 ;  /* 0x0000a005140085a7 */ /* 0x000ea4000800007f */
[----:B--2---:R-:W-:Y:S05]  /*6dc0*/  @!P0 BRA `(.L_x_100) ;  /* 0xfffffffc00f08947 */ /* 0x004fea000383ffff */
[----:B------:R-:W-:Y:S05]  /*6dd0*/  BRA `(.L_x_135) ;  /* 0xffffffe8003c7947 */ /* 0x000fea000383ffff */
.L_x_108:
[----:B------:R-:W-:Y:S01]  /*6de0*/  BSSY B0, `(.L_x_136) ;  /* 0x0000006000007945 */ /* 0x000fe20003800000 */
[----:B------:R-:W-:-:S07]  /*6df0*/  IMAD.MOV.U32 R2, RZ, RZ, -0x1 ;  /* 0xffffffffff027424 */ /* 0x000fce00078e00ff */
[----:B------:R-:W-:Y:S05]  /*6e00*/  WARPSYNC.COLLECTIVE R2, `(.L_x_137) ;  /* 0x00000000020c7348 */ /* 0x000fea0003c00000 */
[----:B------:R-:W-:Y:S02]  /*6e10*/  ELECT P0, UR62, PT ;  /* 0x00000000003e782f */ /* 0x000fe40003800000 */
[----:B------:R-:W-:Y:S01]  /*6e20*/  MOV R2, UR62 ;  /* 0x0000003e00027c02 */ /* 0x000fe20008000f00 */
[----:B------:R-:W-:Y:S10]  /*6e30*/  ENDCOLLECTIVE ;  /* 0x000000000000791b */ /* 0x000ff40003800000 */
.L_x_137:
[----:B------:R-:W-:Y:S05]  /*6e40*/  BSYNC B0 ;  /* 0x0000000000007941 */ /* 0x000fea0003800000 */
.L_x_136:
[----:B------:R-:W-:Y:S05]  /*6e50*/  BRA `(.L_x_138) ;  /* 0xfffffff000887947 */ /* 0x000fea000383ffff */
.L_x_112:
[----:B0-----:R0:W1:Y:S02]  /*6e60*/  SYNCS.PHASECHK.TRANS64.TRYWAIT P0, [R6+URZ], R3 ;  /* 0x00000003060075a7 */ /* 0x001064000800017f */
[----:B-1----:R-:W-:Y:S05]  /*6e70*/  @!P0 NANOSLEEP.SYNCS 0x989680 ;  /* 0x009896800000895d */ /* 0x002fea0003900000 */
[----:B------:R-:W1:Y:S02]  /*6e80*/  @!P0 SYNCS.PHASECHK.TRANS64 P0, [R6+URZ], R3 ;  /* 0x00000003060085a7 */ /* 0x000e64000800007f */
[----:B-1----:R-:W-:Y:S05]  /*6e90*/  @!P0 BRA `(.L_x_112) ;  /* 0xfffffffc00f08947 */ /* 0x002fea000383ffff */
[----:B------:R-:W-:Y:S05]  /*6ea0*/  BRA `(.L_x_139) ;  /* 0xfffffff000c87947 */ /* 0x000fea000383ffff */
.L_x_113:
[----:B0-----:R0:W1:Y:S02]  /*6eb0*/  SYNCS.PHASECHK.TRANS64.TRYWAIT P0, [R7+URZ], R4 ;  /* 0x00000004070075a7 */ /* 0x001064000800017f */
[----:B-1----:R-:W-:Y:S05]  /*6ec0*/  @!P0 NANOSLEEP.SYNCS 0x989680 ;  /* 0x009896800000895d */ /* 0x002fea0003900000 */
[----:B------:R-:W1:Y:S02]  /*6ed0*/  @!P0 SYNCS.PHASECHK.TRANS64 P0, [R7+URZ], R4 ;  /* 0x00000004070085a7 */ /* 0x000e64000800007f */
[----:B-1----:R-:W-:Y:S05]  /*6ee0*/  @!P0 BRA `(.L_x_113) ;  /* 0xfffffffc00f08947 */ /* 0x002fea000383ffff */
[----:B------:R-:W-:Y:S05]  /*6ef0*/  BRA `(.L_x_140) ;  /* 0xfffffff000d87947 */ /* 0x000fea000383ffff */
.L_x_114:
[----:B0-----:R0:W1:Y:S02]  /*6f00*/  SYNCS.PHASECHK.TRANS64.TRYWAIT P0, [R6+URZ], R5 ;  /* 0x00000005060075a7 */ /* 0x001064000800017f */
[----:B-1----:R-:W-:Y:S05]  /*6f10*/  @!P0 NANOSLEEP.SYNCS 0x989680 ;  /* 0x009896800000895d */ /* 0x002fea0003900000 */
[----:B------:R-:W1:Y:S02]  /*6f20*/  @!P0 SYNCS.PHASECHK.TRANS64 P0, [R6+URZ], R5 ;  /* 0x00000005060085a7 */ /* 0x000e64000800007f */
[----:B-1----:R-:W-:Y:S05]  /*6f30*/  @!P0 BRA `(.L_x_114) ;  /* 0xfffffffc00f08947 */ /* 0x002fea000383ffff */
[----:B------:R-:W-:Y:S05]  /*6f40*/  BRA `(.L_x_141) ;  /* 0xfffffff000e87947 */ /* 0x000fea000383ffff */
.L_x_115:
[----:B0-----:R0:W1:Y:S02]  /*6f50*/  SYNCS.PHASECHK.TRANS64.TRYWAIT P0, [R9+URZ], R4 ;  /* 0x00000004090075a7 */ /* 0x001064000800017f */
[----:B-1----:R-:W-:Y:S05]  /*6f60*/  @!P0 NANOSLEEP.SYNCS 0x989680 ;  /* 0x009896800000895d */ /* 0x002fea0003900000 */
[----:B------:R-:W1:Y:S02]  /*6f70*/  @!P0 SYNCS.PHASECHK.TRANS64 P0, [R9+URZ], R4 ;  /* 0x00000004090085a7 */ /* 0x000e64000800007f */
[----:B-1----:R-:W-:Y:S05]  /*6f80*/  @!P0 BRA `(.L_x_115) ;  /* 0xfffffffc00f08947 */ /* 0x002fea000383ffff */
[----:B------:R-:W-:Y:S05]  /*6f90*/  BRA `(.L_x_142) ;  /* 0xfffffff000f87947 */ /* 0x000fea000383ffff */
.L_x_116:
[----:B0-----:R0:W1:Y:S02]  /*6fa0*/  SYNCS.PHASECHK.TRANS64.TRYWAIT P0, [R6+URZ], R5 ;  /* 0x00000005060075a7 */ /* 0x001064000800017f */
[----:B-1----:R-:W-:Y:S05]  /*6fb0*/  @!P0 NANOSLEEP.SYNCS 0x989680 ;  /* 0x009896800000895d */ /* 0x002fea0003900000 */
[----:B------:R-:W1:Y:S02]  /*6fc0*/  @!P0 SYNCS.PHASECHK.TRANS64 P0, [R6+URZ], R5 ;  /* 0x00000005060085a7 */ /* 0x000e64000800007f */
[----:B-1----:R-:W-:Y:S05]  /*6fd0*/  @!P0 BRA `(.L_x_116) ;  /* 0xfffffffc00f08947 */ /* 0x002fea000383ffff */
[----:B------:R-:W-:Y:S05]  /*6fe0*/  BRA `(.L_x_143) ;  /* 0xfffffff400087947 */ /* 0x000fea000383ffff */
.L_x_117:
[----:B0-----:R0:W1:Y:S02]  /*6ff0*/  SYNCS.PHASECHK.TRANS64.TRYWAIT P0, [R9+URZ], R4 ;  /* 0x00000004090075a7 */ /* 0x001064000800017f */
[----:B-1----:R-:W-:Y:S05]  /*7000*/  @!P0 NANOSLEEP.SYNCS 0x989680 ;  /* 0x009896800000895d */ /* 0x002fea0003900000 */
[----:B------:R-:W1:Y:S02]  /*7010*/  @!P0 SYNCS.PHASECHK.TRANS64 P0, [R9+URZ], R4 ;  /* 0x00000004090085a7 */ /* 0x000e64000800007f */
[----:B-1----:R-:W-:Y:S05]  /*7020*/  @!P0 BRA `(.L_x_117) ;  /* 0xfffffffc00f08947 */ /* 0x002fea000383ffff */
[----:B------:R-:W-:Y:S05]  /*7030*/  BRA `(.L_x_144) ;  /* 0xfffffff400187947 */ /* 0x000fea000383ffff */
.L_x_118:
[----:B0-----:R0:W1:Y:S02]  /*7040*/  SYNCS.PHASECHK.TRANS64.TRYWAIT P0, [R6+URZ], R5 ;  /* 0x00000005060075a7 */ /* 0x001064000800017f */
[----:B-1----:R-:W-:Y:S05]  /*7050*/  @!P0 NANOSLEEP.SYNCS 0x989680 ;  /* 0x009896800000895d */ /* 0x002fea0003900000 */
[----:B------:R-:W1:Y:S02]  /*7060*/  @!P0 SYNCS.PHASECHK.TRANS64 P0, [R6+URZ], R5 ;  /* 0x00000005060085a7 */ /* 0x000e64000800007f */
[----:B-1----:R-:W-:Y:S05]  /*7070*/  @!P0 BRA `(.L_x_118) ;  /* 0xfffffffc00f08947 */ /* 0x002fea000383ffff */
[----:B------:R-:W-:Y:S05]  /*7080*/  BRA `(.L_x_145) ;  /* 0xfffffff400287947 */ /* 0x000fea000383ffff */
.L_x_119:
[----:B0-----:R0:W1:Y:S02]  /*7090*/  SYNCS.PHASECHK.TRANS64.TRYWAIT P0, [R9+URZ], R4 ;  /* 0x00000004090075a7 */ /* 0x001064000800017f */
[----:B-1----:R-:W-:Y:S05]  /*70a0*/  @!P0 NANOSLEEP.SYNCS 0x989680 ;  /* 0x009896800000895d */ /* 0x002fea0003900000 */
[----:B------:R-:W1:Y:S02]  /*70b0*/  @!P0 SYNCS.PHASECHK.TRANS64 P0, [R9+URZ], R4 ;  /* 0x00000004090085a7 */ /* 0x000e64000800007f */
[----:B-1----:R-:W-:Y:S05]  /*70c0*/  @!P0 BRA `(.L_x_119) ;  /* 0xfffffffc00f08947 */ /* 0x002fea000383ffff */
[----:B------:R-:W-:Y:S05]  /*70d0*/  BRA `(.L_x_146) ;  /* 0xfffffff400387947 */ /* 0x000fea000383ffff */
.L_x_120:
[----:B0-----:R0:W1:Y:S02]  /*70e0*/  SYNCS.PHASECHK.TRANS64.TRYWAIT P0, [R6+URZ], R5 ;  /* 0x00000005060075a7 */ /* 0x001064000800017f */
[----:B-1----:R-:W-:Y:S05]  /*70f0*/  @!P0 NANOSLEEP.SYNCS 0x989680 ;  /* 0x009896800000895d */ /* 0x002fea0003900000 */
[----:B------:R-:W1:Y:S02]  /*7100*/  @!P0 SYNCS.PHASECHK.TRANS64 P0, [R6+URZ], R5 ;  /* 0x00000005060085a7 */ /* 0x000e64000800007f */
[----:B-1----:R-:W-:Y:S05]  /*7110*/  @!P0 BRA `(.L_x_120) ;  /* 0xfffffffc00f08947 */ /* 0x002fea000383ffff */
[----:B------:R-:W-:Y:S05]  /*7120*/  BRA `(.L_x_147) ;  /* 0xfffffff400487947 */ /* 0x000fea000383ffff */
.L_x_121:
[----:B0-----:R0:W1:Y:S02]  /*7130*/  SYNCS.PHASECHK.TRANS64.TRYWAIT P0, [R9+URZ], R4 ;  /* 0x00000004090075a7 */ /* 0x001064000800017f */
[----:B-1----:R-:W-:Y:S05]  /*7140*/  @!P0 NANOSLEEP.SYNCS 0x989680 ;  /* 0x009896800000895d */ /* 0x002fea0003900000 */
[----:B------:R-:W1:Y:S02]  /*7150*/  @!P0 SYNCS.PHASECHK.TRANS64 P0, [R9+URZ], R4 ;  /* 0x00000004090085a7 */ /* 0x000e64000800007f */
[----:B-1----:R-:W-:Y:S05]  /*7160*/  @!P0 BRA `(.L_x_121) ;  /* 0xfffffffc00f08947 */ /* 0x002fea000383ffff */
[----:B------:R-:W-:Y:S05]  /*7170*/  BRA `(.L_x_148) ;  /* 0xfffffff400587947 */ /* 0x000fea000383ffff */
.L_x_122:
[----:B0-----:R0:W1:Y:S02]  /*7180*/  SYNCS.PHASECHK.TRANS64.TRYWAIT P0, [R6+URZ], R5 ;  /* 0x00000005060075a7 */ /* 0x001064000800017f */
[----:B-1----:R-:W-:Y:S05]  /*7190*/  @!P0 NANOSLEEP.SYNCS 0x989680 ;  /* 0x009896800000895d */ /* 0x002fea0003900000 */
[----:B------:R-:W1:Y:S02]  /*71a0*/  @!P0 SYNCS.PHASECHK.TRANS64 P0, [R6+URZ], R5 ;  /* 0x00000005060085a7 */ /* 0x000e64000800007f */
[----:B-1----:R-:W-:Y:S05]  /*71b0*/  @!P0 BRA `(.L_x_122) ;  /* 0xfffffffc00f08947 */ /* 0x002fea000383ffff */
[----:B------:R-:W-:Y:S05]  /*71c0*/  BRA `(.L_x_149) ;  /* 0xfffffff400687947 */ /* 0x000fea000383ffff */
.L_x_123:
[----:B0-----:R0:W1:Y:S02]  /*71d0*/  SYNCS.PHASECHK.TRANS64.TRYWAIT P0, [R9+URZ], R4 ;  /* 0x00000004090075a7 */ /* 0x001064000800017f */
[----:B-1----:R-:W-:Y:S05]  /*71e0*/  @!P0 NANOSLEEP.SYNCS 0x989680 ;  /* 0x009896800000895d */ /* 0x002fea0003900000 */
[----:B------:R-:W1:Y:S02]  /*71f0*/  @!P0 SYNCS.PHASECHK.TRANS64 P0, [R9+URZ], R4 ;  /* 0x00000004090085a7 */ /* 0x000e64000800007f */
[----:B-1----:R-:W-:Y:S05]  /*7200*/  @!P0 BRA `(.L_x_123) ;  /* 0xfffffffc00f08947 */ /* 0x002fea000383ffff */
[----:B------:R-:W-:Y:S05]  /*7210*/  BRA `(.L_x_150) ;  /* 0xfffffff400787947 */ /* 0x000fea000383ffff */
.L_x_124:
[----:B0-----:R0:W1:Y:S02]  /*7220*/  SYNCS.PHASECHK.TRANS64.TRYWAIT P0, [R6+URZ], R5 ;  /* 0x00000005060075a7 */ /* 0x001064000800017f */
[----:B-1----:R-:W-:Y:S05]  /*7230*/  @!P0 NANOSLEEP.SYNCS 0x989680 ;  /* 0x009896800000895d */ /* 0x002fea0003900000 */
[----:B------:R-:W1:Y:S02]  /*7240*/  @!P0 SYNCS.PHASECHK.TRANS64 P0, [R6+URZ], R5 ;  /* 0x00000005060085a7 */ /* 0x000e64000800007f */
[----:B-1----:R-:W-:Y:S05]  /*7250*/  @!P0 BRA `(.L_x_124) ;  /* 0xfffffffc00f08947 */ /* 0x002fea000383ffff */
[----:B------:R-:W-:Y:S05]  /*7260*/  BRA `(.L_x_151) ;  /* 0xfffffff400887947 */ /* 0x000fea000383ffff */
.L_x_125:
[----:B0-----:R0:W1:Y:S02]  /*7270*/  SYNCS.PHASECHK.TRANS64.TRYWAIT P0, [R9+URZ], R4 ;  /* 0x00000004090075a7 */ /* 0x001064000800017f */
[----:B-1----:R-:W-:Y:S05]  /*7280*/  @!P0 NANOSLEEP.SYNCS 0x989680 ;  /* 0x009896800000895d */ /* 0x002fea0003900000 */
[----:B------:R-:W1:Y:S02]  /*7290*/  @!P0 SYNCS.PHASECHK.TRANS64 P0, [R9+URZ], R4 ;  /* 0x00000004090085a7 */ /* 0x000e64000800007f */
[----:B-1----:R-:W-:Y:S05]  /*72a0*/  @!P0 BRA `(.L_x_125) ;  /* 0xfffffffc00f08947 */ /* 0x002fea000383ffff */
[----:B------:R-:W-:Y:S05]  /*72b0*/  BRA `(.L_x_152) ;  /* 0xfffffff400987947 */ /* 0x000fea000383ffff */
.L_x_126:
[----:B0-----:R0:W1:Y:S02]  /*72c0*/  SYNCS.PHASECHK.TRANS64.TRYWAIT P0, [R6+URZ], R5 ;  /* 0x00000005060075a7 */ /* 0x001064000800017f */
[----:B-1----:R-:W-:Y:S05]  /*72d0*/  @!P0 NANOSLEEP.SYNCS 0x989680 ;  /* 0x009896800000895d */ /* 0x002fea0003900000 */
[----:B------:R-:W1:Y:S02]  /*72e0*/  @!P0 SYNCS.PHASECHK.TRANS64 P0, [R6+URZ], R5 ;  /* 0x00000005060085a7 */ /* 0x000e64000800007f */
[----:B-1----:R-:W-:Y:S05]  /*72f0*/  @!P0 BRA `(.L_x_126) ;  /* 0xfffffffc00f08947 */ /* 0x002fea000383ffff */
[----:B------:R-:W-:Y:S05]  /*7300*/  BRA `(.L_x_153) ;  /* 0xfffffff400a87947 */ /* 0x000fea000383ffff */
.L_x_127:
[----:B0-----:R0:W1:Y:S02]  /*7310*/  SYNCS.PHASECHK.TRANS64.TRYWAIT P0, [R9+URZ], R4 ;  /* 0x00000004090075a7 */ /* 0x001064000800017f */
[----:B-1----:R-:W-:Y:S05]  /*7320*/  @!P0 NANOSLEEP.SYNCS 0x989680 ;  /* 0x009896800000895d */ /* 0x002fea0003900000 */
[----:B------:R-:W1:Y:S02]  /*7330*/  @!P0 SYNCS.PHASECHK.TRANS64 P0, [R9+URZ], R4 ;  /* 0x00000004090085a7 */ /* 0x000e64000800007f */
[----:B-1----:R-:W-:Y:S05]  /*7340*/  @!P0 BRA `(.L_x_127) ;  /* 0xfffffffc00f08947 */ /* 0x002fea000383ffff */
[----:B------:R-:W-:Y:S05]  /*7350*/  BRA `(.L_x_154) ;  /* 0xfffffff400b87947 */ /* 0x000fea000383ffff */
.L_x_128:
[----:B0-----:R0:W1:Y:S02]  /*7360*/  SYNCS.PHASECHK.TRANS64.TRYWAIT P0, [R6+URZ], R5 ;  /* 0x00000005060075a7 */ /* 0x001064000800017f */
[----:B-1----:R-:W-:Y:S05]  /*7370*/  @!P0 NANOSLEEP.SYNCS 0x989680 ;  /* 0x009896800000895d */ /* 0x002fea0003900000 */
[----:B------:R-:W1:Y:S02]  /*7380*/  @!P0 SYNCS.PHASECHK.TRANS64 P0, [R6+URZ], R5 ;  /* 0x00000005060085a7 */ /* 0x000e64000800007f */
[----:B-1----:R-:W-:Y:S05]  /*7390*/  @!P0 BRA `(.L_x_128) ;  /* 0xfffffffc00f08947 */ /* 0x002fea000383ffff */
[----:B------:R-:W-:Y:S05]  /*73a0*/  BRA `(.L_x_155) ;  /* 0xfffffff400c87947 */ /* 0x000fea000383ffff */
.L_x_129:
[----:B0-----:R0:W1:Y:S02]  /*73b0*/  SYNCS.PHASECHK.TRANS64.TRYWAIT P0, [R9+URZ], R4 ;  /* 0x00000004090075a7 */ /* 0x001064000800017f */
[----:B-1----:R-:W-:Y:S05]  /*73c0*/  @!P0 NANOSLEEP.SYNCS 0x989680 ;  /* 0x009896800000895d */ /* 0x002fea0003900000 */
[----:B------:R-:W1:Y:S02]  /*73d0*/  @!P0 SYNCS.PHASECHK.TRANS64 P0, [R9+URZ], R4 ;  /* 0x00000004090085a7 */ /* 0x000e64000800007f */
[----:B-1----:R-:W-:Y:S05]  /*73e0*/  @!P0 BRA `(.L_x_129) ;  /* 0xfffffffc00f08947 */ /* 0x002fea000383ffff */
[----:B------:R-:W-:Y:S05]  /*73f0*/  BRA `(.L_x_156) ;  /* 0xfffffff400d87947 */ /* 0x000fea000383ffff */
.L_x_130:
[----:B0-----:R0:W1:Y:S02]  /*7400*/  SYNCS.PHASECHK.TRANS64.TRYWAIT P0, [R6+URZ], R5 ;  /* 0x00000005060075a7 */ /* 0x001064000800017f */
[----:B-1----:R-:W-:Y:S05]  /*7410*/  @!P0 NANOSLEEP.SYNCS 0x989680 ;  /* 0x009896800000895d */ /* 0x002fea0003900000 */
[----:B------:R-:W1:Y:S02]  /*7420*/  @!P0 SYNCS.PHASECHK.TRANS64 P0, [R6+URZ], R5 ;  /* 0x00000005060085a7 */ /* 0x000e64000800007f */
[----:B-1----:R-:W-:Y:S05]  /*7430*/  @!P0 BRA `(.L_x_130) ;  /* 0xfffffffc00f08947 */ /* 0x002fea000383ffff */
[----:B------:R-:W-:Y:S05]  /*7440*/  BRA `(.L_x_157) ;  /* 0xfffffff400e07947 */ /* 0x000fea000383ffff */
.L_x_158:
[----:B------:R-:W-:-:S00]  /*7450*/  BRA `(.L_x_158) ;  /* 0xfffffffc00fc7947 */ /* 0x000fc0000383ffff */
[----:B------:R-:W-:-:S00]  /*7460*/  NOP ;  /* 0x0000000000007918 */ /* 0x000fc00000000000 */
        /* <DEDUP_REMOVED lines=9> */
.L_x_159:


//--------------------- .nv.shared._ZN7cutlass13device_kernelINS_4gemm6kernel13GemmUniversalIN4cute5tupleIJiiiiEEENS1_10collective13CollectiveMmaINS1_37MainloopSm90TmaGmmaWarpSpecializedFP8ILi20ENS5_IJNS4_1CILi2EEENSA_ILi1EEESC_EEENS1_35KernelTmaWarpSpecializedCooperativeEEENS5_IJNSA_ILi128EEENSA_ILi48EEENSA_ILi64EEEEEENS_12float_e4m3_tENS5_IJlSC_lEEESK_SL_NS4_8TiledMMAINS4_8MMA_AtomIJNS4_4SM904GMMA30MMA_64x16x32_F32E4M3E4M3_SS_TNILNSP_7ScaleInE1ELSR_1EEEEEENS4_6LayoutISD_NS5_IJSC_NSA_ILi0EEESV_EEEEENS5_IJNS4_10UnderscoreESY_SY_EEEEENS4_13SM90_TMA_LOADENS4_14ComposedLayoutINS4_7SwizzleILi2ELi4ELi3EEENS4_18smem_ptr_flag_bitsILi8EEENSU_INS5_IJNSA_ILi8EEESI_EEENS5_IJSI_SC_EEEEEEEvNS4_8identityENS4_23SM90_TMA_LOAD_MULTICASTES1B_vS1C_EENS_8epilogue10collective6detail29Sm90TmaWarpSpecializedAdapterINS1G_15DefaultEpilogueISK_SL_SL_NS1F_6thread17LinearCombinationISK_Li1EffLNS1K_9ScaleType4KindE0ELNS_15FloatRoundStyleE2ESK_EENS1_15EpilogueDefaultEEEEEvvEEEEvNT_6ParamsE --------------------------
	.section	.nv.shared._ZN7cutlass13device_kernelINS_4gemm6kernel13GemmUniversalIN4cute5tupleIJiiiiEEENS1_10collective13CollectiveMmaINS1_37MainloopSm90TmaGmmaWarpSpecializedFP8ILi20ENS5_IJNS4_1CILi2EEENSA_ILi1EEESC_EEENS1_35KernelTmaWarpSpecializedCooperativeEEENS5_IJNSA_ILi128EEENSA_ILi48EEENSA_ILi64EEEEEENS_12float_e4m3_tENS5_IJlSC_lEEESK_SL_NS4_8TiledMMAINS4_8MMA_AtomIJNS4_4SM904GMMA30MMA_64x16x32_F32E4M3E4M3_SS_TNILNSP_7ScaleInE1ELSR_1EEEEEENS4_6LayoutISD_NS5_IJSC_NSA_ILi0EEESV_EEEEENS5_IJNS4_10UnderscoreESY_SY_EEEEENS4_13SM90_TMA_LOADENS4_14ComposedLayoutINS4_7SwizzleILi2ELi4ELi3EEENS4_18smem_ptr_flag_bitsILi8EEENSU_INS5_IJNSA_ILi8EEESI_EEENS5_IJSI_SC_EEEEEEEvNS4_8identityENS4_23SM90_TMA_LOAD_MULTICASTES1B_vS1C_EENS_8epilogue10collective6detail29Sm90TmaWarpSpecializedAdapterINS1G_15DefaultEpilogueISK_SL_SL_NS1F_6thread17LinearCombinationISK_Li1EffLNS1K_9ScaleType4KindE0ELNS_15FloatRoundStyleE2ESK_EENS1_15EpilogueDefaultEEEEEvvEEEEvNT_6ParamsE,"aw",@nobits
	.sectionflags	@""
	.align	16
	.zero		1024


//--------------------- .nv.shared.reserved.0     --------------------------
	.section	.nv.shared.reserved.0,"aw",@nobits
	.weak		__nv_reservedSMEM_offset_0_alias
	.size		__nv_reservedSMEM_offset_0_alias, 0, 0
	.other		__nv_reservedSMEM_offset_0_alias,@"STO_CUDA_RESERVED_SHARED STV_DEFAULT"
__nv_reservedSMEM_offset_0_alias:
	.zero		0


//--------------------- .nv.global                --------------------------
	.section	.nv.global,"aw",@nobits
.nv.global:
	.type		_ZN40_INTERNAL_3a06adb0_4_k_cu_0a25ae1a_104704cute1_E,@object
	.size		_ZN40_INTERNAL_3a06adb0_4_k_cu_0a25ae1a_104704cute1_E,(_ZN40_INTERNAL_3a06adb0_4_k_cu_0a25ae1a_104704cuda3std3__45__cpo6cbeginE - _ZN40_INTERNAL_3a06adb0_4_k_cu_0a25ae1a_104704cute1_E)
_ZN40_INTERNAL_3a06adb0_4_k_cu_0a25ae1a_104704cute1_E:
	.zero		1
	.type		_ZN40_INTERNAL_3a06adb0_4_k_cu_0a25ae1a_104704cuda3std3__45__cpo6cbeginE,@object
	.size		_ZN40_INTERNAL_3a06adb0_4_k_cu_0a25ae1a_104704cuda3std3__45__cpo6cbeginE,(_ZN40_INTERNAL_3a06adb0_4_k_cu_0a25ae1a_104704cuda3std3__48in_placeE - _ZN40_INTERNAL_3a06adb0_4_k_cu_0a25ae1a_104704cuda3std3__45__cpo6cbeginE)
_ZN40_INTERNAL_3a06adb0_4_k_cu_0a25ae1a_104704cuda3std3__45__cpo6cbeginE:
	.zero		1
	.type		_ZN40_INTERNAL_3a06adb0_4_k_cu_0a25ae1a_104704cuda3std3__48in_placeE,@object
	.size		_ZN40_INTERNAL_3a06adb0_4_k_cu_0a25ae1a_104704cuda3std3__48in_placeE,(_ZN40_INTERNAL_3a06adb0_4_k_cu_0a25ae1a_104704cuda3std6ranges3__45__cpo9iter_moveE - _ZN40_INTERNAL_3a06adb0_4_k_cu_0a25ae1a_104704cuda3std3__48in_placeE)
_ZN40_INTERNAL_3a06adb0_4_k_cu_0a25ae1a_104704cuda3std3__48in_placeE:
	.zero		1
	.type		_ZN40_INTERNAL_3a06adb0_4_k_cu_0a25ae1a_104704cuda3std6ranges3__45__cpo9iter_moveE,@object
	.size		_ZN40_INTERNAL_3a06adb0_4_k_cu_0a25ae1a_104704cuda3std6ranges3__45__cpo9iter_moveE,(_ZN40_INTERNAL_3a06adb0_4_k_cu_0a25ae1a_104704cuda3std3__45__cpo5beginE - _ZN40_INTERNAL_3a06adb0_4_k_cu_0a25ae1a_104704cuda3std6ranges3__45__cpo9iter_moveE)
_ZN40_INTERNAL_3a06adb0_4_k_cu_0a25ae1a_104704cuda3std6ranges3__45__cpo9iter_moveE:
	.zero		1
	.type		_ZN40_INTERNAL_3a06adb0_4_k_cu_0a25ae1a_104704cuda3std3__45__cpo5beginE,@object
	.size		_ZN40_INTERNAL_3a06adb0_4_k_cu_0a25ae1a_104704cuda3std3__45__cpo5beginE,(_ZN40_INTERNAL_3a06adb0_4_k_cu_0a25ae1a_104704cuda3std3__442_GLOBAL__N__3a06adb0_4_k_cu_0a25ae1a_104706ignoreE - _ZN40_INTERNAL_3a06adb0_4_k_cu_0a25ae1a_104704cuda3std3__45__cpo5beginE)
_ZN40_INTERNAL_3a06adb0_4_k_cu_0a25ae1a_104704cuda3std3__45__cpo5beginE:
	.zero		1
	.type		_ZN40_INTERNAL_3a06adb0_4_k_cu_0a25ae1a_104704cuda3std3__442_GLOBAL__N__3a06adb0_4_k_cu_0a25ae1a_104706ignoreE,@object
	.size		_ZN40_INTERNAL_3a06adb0_4_k_cu_0a25ae1a_104704cuda3std3__442_GLOBAL__N__3a06adb0_4_k_cu_0a25ae1a_104706ignoreE,(_ZN40_INTERNAL_3a06adb0_4_k_cu_0a25ae1a_104704cute7productE - _ZN40_INTERNAL_3a06adb0_4_k_cu_0a25ae1a_104704cuda3std3__442_GLOBAL__N__3a06adb0_4_k_cu_0a25ae1a_104706ignoreE)
_ZN40_INTERNAL_3a06adb0_4_k_cu_0a25ae1a_104704cuda3std3__442_GLOBAL__N__3a06adb0_4_k_cu_0a25ae1a_104706ignoreE:
	.zero		1
	.type		_ZN40_INTERNAL_3a06adb0_4_k_cu_0a25ae1a_104704cute7productE,@object
	.size		_ZN40_INTERNAL_3a06adb0_4_k_cu_0a25ae1a_104704cute7productE,(_ZN40_INTERNAL_3a06adb0_4_k_cu_0a25ae1a_104704cuda3std3__45__cpo3endE - _ZN40_INTERNAL_3a06adb0_4_k_cu_0a25ae1a_104704cute7productE)
_ZN40_INTERNAL_3a06adb0_4_k_cu_0a25ae1a_104704cute7productE:
	.zero		1
	.type		_ZN40_INTERNAL_3a06adb0_4_k_cu_0a25ae1a_104704cuda3std3__45__cpo3endE,@object
	.size		_ZN40_INTERNAL_3a06adb0_4_k_cu_0a25ae1a_104704cuda3std3__45__cpo3endE,(_ZN40_INTERNAL_3a06adb0_4_k_cu_0a25ae1a_104704cuda3std3__419piecewise_constructE - _ZN40_INTERNAL_3a06adb0_4_k_cu_0a25ae1a_104704cuda3std3__45__cpo3endE)
_ZN40_INTERNAL_3a06adb0_4_k_cu_0a25ae1a_104704cuda3std3__45__cpo3endE:
	.zero		1
	.type		_ZN40_INTERNAL_3a06adb0_4_k_cu_0a25ae1a_104704cuda3std3__419piecewise_constructE,@object
	.size		_ZN40_INTERNAL_3a06adb0_4_k_cu_0a25ae1a_104704cuda3std3__419piecewise_constructE,(_ZN40_INTERNAL_3a06adb0_4_k_cu_0a25ae1a_104704cuda3std3__45__cpo4cendE - _ZN40_INTERNAL_3a06adb0_4_k_cu_0a25ae1a_104704cuda3std3__419piecewise_constructE)
_ZN40_INTERNAL_3a06adb0_4_k_cu_0a25ae1a_104704cuda3std3__419piecewise_constructE:
	.zero		1
	.type		_ZN40_INTERNAL_3a06adb0_4_k_cu_0a25ae1a_104704cuda3std3__45__cpo4cendE,@object
	.size		_ZN40_INTERNAL_3a06adb0_4_k_cu_0a25ae1a_104704cuda3std3__45__cpo4cendE,(_ZN40_INTERNAL_3a06adb0_4_k_cu_0a25ae1a_104704cuda3std6ranges3__45__cpo4swapE - _ZN40_INTERNAL_3a06adb0_4_k_cu_0a25ae1a_104704cuda3std3__45__cpo4cendE)
_ZN40_INTERNAL_3a06adb0_4_k_cu_0a25ae1a_104704cuda3std3__45__cpo4cendE:
	.zero		1
	.type		_ZN40_INTERNAL_3a06adb0_4_k_cu_0a25ae1a_104704cuda3std6ranges3__45__cpo4swapE,@object
	.size		_ZN40_INTERNAL_3a06adb0_4_k_cu_0a25ae1a_104704cuda3std6ranges3__45__cpo4swapE,(.L_7 - _ZN40_INTERNAL_3a06adb0_4_k_cu_0a25ae1a_104704cuda3std6ranges3__45__cpo4swapE)
_ZN40_INTERNAL_3a06adb0_4_k_cu_0a25ae1a_104704cuda3std6ranges3__45__cpo4swapE:
	.zero		1
.L_7:


//--------------------- .nv.constant0._ZN7cutlass13device_kernelINS_4gemm6kernel13GemmUniversalIN4cute5tupleIJiiiiEEENS1_10collective13CollectiveMmaINS1_37MainloopSm90TmaGmmaWarpSpecializedFP8ILi20ENS5_IJNS4_1CILi2EEENSA_ILi1EEESC_EEENS1_35KernelTmaWarpSpecializedCooperativeEEENS5_IJNSA_ILi128EEENSA_ILi48EEENSA_ILi64EEEEEENS_12float_e4m3_tENS5_IJlSC_lEEESK_SL_NS4_8TiledMMAINS4_8MMA_AtomIJNS4_4SM904GMMA30MMA_64x16x32_F32E4M3E4M3_SS_TNILNSP_7ScaleInE1ELSR_1EEEEEENS4_6LayoutISD_NS5_IJSC_NSA_ILi0EEESV_EEEEENS5_IJNS4_10UnderscoreESY_SY_EEEEENS4_13SM90_TMA_LOADENS4_14ComposedLayoutINS4_7SwizzleILi2ELi4ELi3EEENS4_18smem_ptr_flag_bitsILi8EEENSU_INS5_IJNSA_ILi8EEESI_EEENS5_IJSI_SC_EEEEEEEvNS4_8identityENS4_23SM90_TMA_LOAD_MULTICASTES1B_vS1C_EENS_8epilogue10collective6detail29Sm90TmaWarpSpecializedAdapterINS1G_15DefaultEpilogueISK_SL_SL_NS1F_6thread17LinearCombinationISK_Li1EffLNS1K_9ScaleType4KindE0ELNS_15FloatRoundStyleE2ESK_EENS1_15EpilogueDefaultEEEEEvvEEEEvNT_6ParamsE --------------------------
	.section	.nv.constant0._ZN7cutlass13device_kernelINS_4gemm6kernel13GemmUniversalIN4cute5tupleIJiiiiEEENS1_10collective13CollectiveMmaINS1_37MainloopSm90TmaGmmaWarpSpecializedFP8ILi20ENS5_IJNS4_1CILi2EEENSA_ILi1EEESC_EEENS1_35KernelTmaWarpSpecializedCooperativeEEENS5_IJNSA_ILi128EEENSA_ILi48EEENSA_ILi64EEEEEENS_12float_e4m3_tENS5_IJlSC_lEEESK_SL_NS4_8TiledMMAINS4_8MMA_AtomIJNS4_4SM904GMMA30MMA_64x16x32_F32E4M3E4M3_SS_TNILNSP_7ScaleInE1ELSR_1EEEEEENS4_6LayoutISD_NS5_IJSC_NSA_ILi0EEESV_EEEEENS5_IJNS4_10UnderscoreESY_SY_EEEEENS4_13SM90_TMA_LOADENS4_14ComposedLayoutINS4_7SwizzleILi2ELi4ELi3EEENS4_18smem_ptr_flag_bitsILi8EEENSU_INS5_IJNSA_ILi8EEESI_EEENS5_IJSI_SC_EEEEEEEvNS4_8identityENS4_23SM90_TMA_LOAD_MULTICASTES1B_vS1C_EENS_8epilogue10collective6detail29Sm90TmaWarpSpecializedAdapterINS1G_15DefaultEpilogueISK_SL_SL_NS1F_6thread17LinearCombinationISK_Li1EffLNS1K_9ScaleType4KindE0ELNS_15FloatRoundStyleE2ESK_EENS1_15EpilogueDefaultEEEEEvvEEEEvNT_6ParamsE,"a",@progbits
	.sectionflags	@""
	.align	4
.nv.constant0._ZN7cutlass13device_kernelINS_4gemm6kernel13GemmUniversalIN4cute5tupleIJiiiiEEENS1_10collective13CollectiveMmaINS1_37MainloopSm90TmaGmmaWarpSpecializedFP8ILi20ENS5_IJNS4_1CILi2EEENSA_ILi1EEESC_EEENS1_35KernelTmaWarpSpecializedCooperativeEEENS5_IJNSA_ILi128EEENSA_ILi48EEENSA_ILi64EEEEEENS_12float_e4m3_tENS5_IJlSC_lEEESK_SL_NS4_8TiledMMAINS4_8MMA_AtomIJNS4_4SM904GMMA30MMA_64x16x32_F32E4M3E4M3_SS_TNILNSP_7ScaleInE1ELSR_1EEEEEENS4_6LayoutISD_NS5_IJSC_NSA_ILi0EEESV_EEEEENS5_IJNS4_10UnderscoreESY_SY_EEEEENS4_13SM90_TMA_LOADENS4_14ComposedLayoutINS4_7SwizzleILi2ELi4ELi3EEENS4_18smem_ptr_flag_bitsILi8EEENSU_INS5_IJNSA_ILi8EEESI_EEENS5_IJSI_SC_EEEEEEEvNS4_8identityENS4_23SM90_TMA_LOAD_MULTICASTES1B_vS1C_EENS_8epilogue10collective6detail29Sm90TmaWarpSpecializedAdapterINS1G_15DefaultEpilogueISK_SL_SL_NS1F_6thread17LinearCombinationISK_Li1EffLNS1K_9ScaleType4KindE0ELNS_15FloatRoundStyleE2ESK_EENS1_15EpilogueDefaultEEEEEvvEEEEvNT_6ParamsE:
	.zero		1664


//--------------------- SYMBOLS --------------------------

	.type		.nv.reservedSmem.offset0,@object
	.size		.nv.reservedSmem.offset0,0x4
